	.headerflags	@"EF_CUDA_TEXMODE_UNIFIED EF_CUDA_64BIT_ADDRESS EF_CUDA_ACCELERATORS EF_CUDA_SM90 EF_CUDA_VIRTUAL_SM(EF_CUDA_SM90)"
	.elftype	@"ET_EXEC"


//--------------------- .nv.info                  --------------------------
	.section	.nv.info,"",@"SHT_CUDA_INFO"
	.align	4


	//----- nvinfo : EIATTR_REGCOUNT
	.align		4
        /*0000*/ 	.byte	0x04, 0x2f
        /*0002*/ 	.short	(.L_1 - .L_0)
	.align		4
.L_0:
        /*0004*/ 	.word	index@(triton_mm)
        /*0008*/ 	.word	0x00000040


	//----- nvinfo : EIATTR_MIN_STACK_SIZE
	.align		4
.L_1:
        /*000c*/ 	.byte	0x04, 0x12
        /*000e*/ 	.short	(.L_3 - .L_2)
	.align		4
.L_2:
        /*0010*/ 	.word	index@(triton_mm)
        /*0014*/ 	.word	0x00000000


	//----- nvinfo : EIATTR_FRAME_SIZE
	.align		4
.L_3:
        /*0018*/ 	.byte	0x04, 0x11
        /*001a*/ 	.short	(.L_5 - .L_4)
	.align		4
.L_4:
        /*001c*/ 	.word	index@(triton_mm)
        /*0020*/ 	.word	0x00000000


	//----- nvinfo : EIATTR_MIN_STACK_SIZE
	.align		4
.L_5:
        /*0024*/ 	.byte	0x04, 0x12
        /*0026*/ 	.short	(.L_7 - .L_6)
	.align		4
.L_6:
        /*0028*/ 	.word	index@(triton_mm)
        /*002c*/ 	.word	0x00000000
.L_7:


//--------------------- .nv.info.triton_mm        --------------------------
	.section	.nv.info.triton_mm,"",@"SHT_CUDA_INFO"
	.sectionflags	@""
	.align	4


	//----- nvinfo : EIATTR_CUDA_API_VERSION
	.align		4
        /*0000*/ 	.byte	0x04, 0x37
        /*0002*/ 	.short	(.L_9 - .L_8)
.L_8:
        /*0004*/ 	.word	0x0000007c


	//----- nvinfo : EIATTR_KPARAM_INFO
	.align		4
.L_9:
        /*0008*/ 	.byte	0x04, 0x17
        /*000a*/ 	.short	(.L_11 - .L_10)
.L_10:
        /*000c*/ 	.word	0x00000000
        /*0010*/ 	.short	0x0003
        /*0012*/ 	.short	0x0018
        /*0014*/ 	.byte	0x00, 0xf0, 0x11, 0x00


	//----- nvinfo : EIATTR_KPARAM_INFO
	.align		4
.L_11:
        /*0018*/ 	.byte	0x04, 0x17
        /*001a*/ 	.short	(.L_13 - .L_12)
.L_12:
        /*001c*/ 	.word	0x00000000
        /*0020*/ 	.short	0x0002
        /*0022*/ 	.short	0x0010
        /*0024*/ 	.byte	0x00, 0xf0, 0x21, 0x00


	//----- nvinfo : EIATTR_KPARAM_INFO
	.align		4
.L_13:
        /*0028*/ 	.byte	0x04, 0x17
        /*002a*/ 	.short	(.L_15 - .L_14)
.L_14:
        /*002c*/ 	.word	0x00000000
        /*0030*/ 	.short	0x0001
        /*0032*/ 	.short	0x0008
        /*0034*/ 	.byte	0x00, 0xf0, 0x21, 0x00


	//----- nvinfo : EIATTR_KPARAM_INFO
	.align		4
.L_15:
        /*0038*/ 	.byte	0x04, 0x17
        /*003a*/ 	.short	(.L_17 - .L_16)
.L_16:
        /*003c*/ 	.word	0x00000000
        /*0040*/ 	.short	0x0000
        /*0042*/ 	.short	0x0000
        /*0044*/ 	.byte	0x00, 0xf0, 0x21, 0x00


	//----- nvinfo : EIATTR_SPARSE_MMA_MASK
	.align		4
.L_17:
        /*0048*/ 	.byte	0x03, 0x50
        /*004a*/ 	.short	0x0000


	//----- nvinfo : EIATTR_MAXREG_COUNT
	.align		4
        /*004c*/ 	.byte	0x03, 0x1b
        /*004e*/ 	.short	0x00ff


	//----- nvinfo : EIATTR_COOP_GROUP_MASK_REGIDS
	.align		4
        /*0050*/ 	.byte	0x04, 0x29
        /*0052*/ 	.short	(.L_19 - .L_18)


	//   ....[0]....
.L_18:
        /*0054*/ 	.word	0xffffffff


	//----- nvinfo : EIATTR_COOP_GROUP_INSTR_OFFSETS
	.align		4
.L_19:
        /*0058*/ 	.byte	0x04, 0x28
        /*005a*/ 	.short	(.L_21 - .L_20)


	//   ....[0]....
.L_20:
        /*005c*/ 	.word	0x00000b00


	//----- nvinfo : EIATTR_EXIT_INSTR_OFFSETS
	.align		4
.L_21:
        /*0060*/ 	.byte	0x04, 0x1c
        /*0062*/ 	.short	(.L_23 - .L_22)


	//   ....[0]....
.L_22:
        /*0064*/ 	.word	0x00000040


	//   ....[1]....
        /*0068*/ 	.word	0x00001d60


	//   ....[2]....
        /*006c*/ 	.word	0x00001db0


	//----- nvinfo : EIATTR_MAX_THREADS
	.align		4
.L_23:
        /*0070*/ 	.byte	0x04, 0x05
        /*0072*/ 	.short	(.L_25 - .L_24)
.L_24:
        /*0074*/ 	.word	0x00000100
        /*0078*/ 	.word	0x00000001
        /*007c*/ 	.word	0x00000001


	//----- nvinfo : EIATTR_CBANK_PARAM_SIZE
	.align		4
.L_25:
        /*0080*/ 	.byte	0x03, 0x19
        /*0082*/ 	.short	0x001c


	//----- nvinfo : EIATTR_PARAM_CBANK
	.align		4
        /*0084*/ 	.byte	0x04, 0x0a
        /*0086*/ 	.short	(.L_27 - .L_26)
	.align		4
.L_26:
        /*0088*/ 	.word	index@(.nv.constant0.triton_mm)
        /*008c*/ 	.short	0x0210
        /*008e*/ 	.short	0x001c


	//----- nvinfo : EIATTR_SW_WAR
	.align		4
.L_27:
        /*0090*/ 	.byte	0x04, 0x36
        /*0092*/ 	.short	(.L_29 - .L_28)
.L_28:
        /*0094*/ 	.word	0x00000008
.L_29:


//--------------------- .nv.callgraph             --------------------------
	.section	.nv.callgraph,"",@"SHT_CUDA_CALLGRAPH"
	.align	4
	.sectionentsize	8
	.align		4
        /*0000*/ 	.word	0x00000000
	.align		4
        /*0004*/ 	.word	0xffffffff
	.align		4
        /*0008*/ 	.word	0x00000000
	.align		4
        /*000c*/ 	.word	0xfffffffe
	.align		4
        /*0010*/ 	.word	0x00000000
	.align		4
        /*0014*/ 	.word	0xfffffffd
	.align		4
        /*0018*/ 	.word	0x00000000
	.align		4
        /*001c*/ 	.word	0xfffffffc


//--------------------- .text.triton_mm           --------------------------
	.section	.text.triton_mm,"ax",@progbits
	.sectionflags	@"SHF_BARRIERS=1"
	.align	128
        .global         triton_mm
        .type           triton_mm,@function
        .size           triton_mm,(.L_x_2 - triton_mm)
        .other          triton_mm,@"STO_CUDA_ENTRY STV_DEFAULT"
triton_mm:
.text.triton_mm:
[----:B------:R-:W1:Y:S02]  /*0000*/  LDC R1, c[0x0][0x28] ;  /* 0x00000a00ff017b82 */ /* 0x000e640000000800 */
[----:B------:R-:W2:Y:S02]  /*0010*/  LDC R0, c[0x0][0x228] ;  /* 0x00008a00ff007b82 */ /* 0x000ea40000000800 */
[----:B--2---:R-:W-:-:S05]  /*0020*/  IMAD R2, R0, 0xc00, RZ ;  /* 0x00000c0000027824 */ /* 0x004fca00078e02ff */
[----:B------:R-:W-:-:S13]  /*0030*/  ISETP.NE.AND P0, PT, R2, RZ, PT ;  /* 0x000000ff0200720c */ /* 0x000fda0003f05270 */
[----:B------:R-:W-:Y:S05]  /*0040*/  @!P0 EXIT ;  /* 0x000000000000894d */ /* 0x000fea0003800000 */
[----:B------:R-:W2:Y:S01]  /*0050*/  S2R R10, SR_CTAID.X ;  /* 0x00000000000a7919 */ /* 0x000ea20000002500 */
[----:B------:R-:W-:Y:S01]  /*0060*/  VIADD R2, R0, 0x3f ;  /* 0x0000003f00027836 */ /* 0x000fe20000000000 */
[----:B------:R-:W-:Y:S01]  /*0070*/  IABS R16, R0 ;  /* 0x0000000000107213 */ /* 0x000fe20000000000 */
[----:B------:R-:W3:Y:S01]  /*0080*/  S2UR UR4, SR_CgaCtaId ;  /* 0x00000000000479c3 */ /* 0x000ee20000008800 */
[----:B------:R-:W-:Y:S01]  /*0090*/  UMOV UR6, 0x400 ;  /* 0x0000040000067882 */ /* 0x000fe20000000000 */
[----:B------:R-:W-:Y:S01]  /*00a0*/  ULDC.64 UR20, c[0x0][0x208] ;  /* 0x0000820000147ab9 */ /* 0x000fe20000000a00 */
[----:B------:R-:W-:Y:S01]  /*00b0*/  SHF.R.S32.HI R3, RZ, 0x1f, R2 ;  /* 0x0000001fff037819 */ /* 0x000fe20000011402 */
[----:B------:R-:W-:Y:S01]  /*00c0*/  IMAD.MOV.U32 R59, RZ, RZ, 0x2 ;  /* 0x00000002ff3b7424 */ /* 0x000fe200078e00ff */
[----:B------:R-:W-:Y:S02]  /*00d0*/  CS2R R24, SRZ ;  /* 0x0000000000187805 */ /* 0x000fe4000001ff00 */
[----:B------:R-:W-:-:S02]  /*00e0*/  CS2R R26, SRZ ;  /* 0x00000000001a7805 */ /* 0x000fc4000001ff00 */
[----:B------:R-:W-:Y:S02]  /*00f0*/  LEA.HI R3, R3, R2, RZ, 0x6 ;  /* 0x0000000203037211 */ /* 0x000fe400078f30ff */
[----:B------:R-:W-:Y:S02]  /*0100*/  CS2R R28, SRZ ;  /* 0x00000000001c7805 */ /* 0x000fe4000001ff00 */
[----:B------:R-:W-:Y:S02]  /*0110*/  CS2R R30, SRZ ;  /* 0x00000000001e7805 */ /* 0x000fe4000001ff00 */
[----:B------:R-:W-:Y:S02]  /*0120*/  CS2R R32, SRZ ;  /* 0x0000000000207805 */ /* 0x000fe4000001ff00 */
[----:B------:R-:W-:Y:S02]  /*0130*/  CS2R R34, SRZ ;  /* 0x0000000000227805 */ /* 0x000fe4000001ff00 */
[----:B------:R-:W-:-:S02]  /*0140*/  CS2R R36, SRZ ;  /* 0x0000000000247805 */ /* 0x000fc4000001ff00 */
[----:B------:R-:W-:Y:S02]  /*0150*/  CS2R R38, SRZ ;  /* 0x0000000000267805 */ /* 0x000fe4000001ff00 */
[----:B------:R-:W-:Y:S02]  /*0160*/  CS2R R40, SRZ ;  /* 0x0000000000287805 */ /* 0x000fe4000001ff00 */
[----:B------:R-:W-:Y:S02]  /*0170*/  CS2R R42, SRZ ;  /* 0x00000000002a7805 */ /* 0x000fe4000001ff00 */
[----:B------:R-:W-:Y:S02]  /*0180*/  CS2R R44, SRZ ;  /* 0x00000000002c7805 */ /* 0x000fe4000001ff00 */
[----:B------:R-:W-:Y:S02]  /*0190*/  CS2R R46, SRZ ;  /* 0x00000000002e7805 */ /* 0x000fe4000001ff00 */
[----:B------:R-:W-:-:S02]  /*01a0*/  CS2R R48, SRZ ;  /* 0x0000000000307805 */ /* 0x000fc4000001ff00 */
[----:B------:R-:W-:Y:S02]  /*01b0*/  CS2R R50, SRZ ;  /* 0x0000000000327805 */ /* 0x000fe4000001ff00 */
[----:B------:R-:W-:Y:S02]  /*01c0*/  CS2R R52, SRZ ;  /* 0x0000000000347805 */ /* 0x000fe4000001ff00 */
[----:B------:R-:W-:Y:S01]  /*01d0*/  CS2R R54, SRZ ;  /* 0x0000000000367805 */ /* 0x000fe2000001ff00 */
[----:B---3--:R-:W-:-:S03]  /*01e0*/  UPRMT UR6, UR4, 0x654, UR6 ;  /* 0x0000065404067896 */ /* 0x008fc60008000006 */
[----:B------:R-:W-:Y:S01]  /*01f0*/  UMOV UR4, 0xffffffff ;  /* 0xffffffff00047882 */ /* 0x000fe20000000000 */
[----:B------:R-:W-:Y:S01]  /*0200*/  UIADD3 UR22, UR6, 0x4000, URZ ;  /* 0x0000400006167890 */ /* 0x000fe2000fffe03f */
[C---:B--2---:R-:W-:Y:S01]  /*0210*/  IMAD.HI R4, R10.reuse, 0x2aaaaaab, RZ ;  /* 0x2aaaaaab0a047827 */ /* 0x044fe200078e02ff */
[----:B------:R-:W-:Y:S02]  /*0220*/  IABS R8, R10 ;  /* 0x0000000a00087213 */ /* 0x000fe40000000000 */
[----:B------:R-:W-:Y:S02]  /*0230*/  ISETP.GE.AND P1, PT, R10, RZ, PT ;  /* 0x000000ff0a00720c */ /* 0x000fe40003f26270 */
[----:B------:R-:W-:-:S04]  /*0240*/  SHF.R.U32.HI R5, RZ, 0x1f, R4 ;  /* 0x0000001fff057819 */ /* 0x000fc80000011604 */
[----:B------:R-:W-:-:S05]  /*0250*/  LEA.HI.SX32 R5, R4, R5, 0x1b ;  /* 0x0000000504057211 */ /* 0x000fca00078fdaff */
[----:B------:R-:W-:-:S05]  /*0260*/  IMAD.SHL.U32 R4, R5, 0x8, RZ ;  /* 0x0000000805047824 */ /* 0x000fca00078e00ff */
[----:B------:R-:W-:-:S04]  /*0270*/  LEA.HI.SX32 R3, R3, -R4, 0x1a ;  /* 0x8000000403037211 */ /* 0x000fc800078fd2ff */
[----:B------:R-:W-:-:S04]  /*0280*/  VIMNMX R6, R3, 0x8, PT ;  /* 0x0000000803067848 */ /* 0x000fc80003fe0100 */
[-C--:B------:R-:W-:Y:S02]  /*0290*/  IABS R14, R6.reuse ;  /* 0x00000006000e7213 */ /* 0x080fe40000000000 */
[----:B------:R-:W-:Y:S02]  /*02a0*/  IABS R11, R6 ;  /* 0x00000006000b7213 */ /* 0x000fe40000000000 */
[----:B------:R-:W2:Y:S03]  /*02b0*/  I2F.RP R7, R14 ;  /* 0x0000000e00077306 */ /* 0x000ea60000209400 */
[----:B------:R-:W-:-:S05]  /*02c0*/  IMAD.MOV R11, RZ, RZ, -R11 ;  /* 0x000000ffff0b7224 */ /* 0x000fca00078e0a0b */
[----:B--2---:R-:W2:Y:S02]  /*02d0*/  MUFU.RCP R7, R7 ;  /* 0x0000000700077308 */ /* 0x004ea40000001000 */
[----:B--2---:R-:W-:-:S06]  /*02e0*/  VIADD R2, R7, 0xffffffe ;  /* 0x0ffffffe07027836 */ /* 0x004fcc0000000000 */
[----:B------:R2:W3:Y:S02]  /*02f0*/  F2I.FTZ.U32.TRUNC.NTZ R3, R2 ;  /* 0x0000000200037305 */ /* 0x0004e4000021f000 */
[----:B--2---:R-:W-:Y:S02]  /*0300*/  IMAD.MOV.U32 R2, RZ, RZ, RZ ;  /* 0x000000ffff027224 */ /* 0x004fe400078e00ff */
[----:B---3--:R-:W-:-:S04]  /*0310*/  IMAD.MOV R9, RZ, RZ, -R3 ;  /* 0x000000ffff097224 */ /* 0x008fc800078e0a03 */
[----:B------:R-:W-:-:S04]  /*0320*/  IMAD R9, R9, R14, RZ ;  /* 0x0000000e09097224 */ /* 0x000fc800078e02ff */
[----:B------:R-:W-:-:S04]  /*0330*/  IMAD.HI.U32 R3, R3, R9, R2 ;  /* 0x0000000903037227 */ /* 0x000fc800078e0002 */
[----:B------:R-:W-:Y:S02]  /*0340*/  IMAD R9, R5, -0xc0, R10 ;  /* 0xffffff4005097824 */ /* 0x000fe400078e020a */
[----:B------:R-:W-:-:S03]  /*0350*/  IMAD.HI.U32 R2, R3, R8, RZ ;  /* 0x0000000803027227 */ /* 0x000fc600078e00ff */
[----:B------:R-:W-:Y:S01]  /*0360*/  IABS R5, R9 ;  /* 0x0000000900057213 */ /* 0x000fe20000000000 */
[----:B------:R-:W-:Y:S02]  /*0370*/  IMAD R7, R2, R11, R8 ;  /* 0x0000000b02077224 */ /* 0x000fe400078e0208 */
[----:B------:R-:W2:Y:S01]  /*0380*/  I2F.RP R8, R16 ;  /* 0x0000001000087306 */ /* 0x000ea20000209400 */
[----:B------:R-:W3:Y:S01]  /*0390*/  S2R R2, SR_TID.X ;  /* 0x0000000000027919 */ /* 0x000ee20000002100 */
[----:B------:R-:W-:Y:S01]  /*03a0*/  IMAD.MOV.U32 R10, RZ, RZ, R5 ;  /* 0x000000ffff0a7224 */ /* 0x000fe200078e0005 */
[----:B------:R-:W-:-:S03]  /*03b0*/  ISETP.GT.U32.AND P0, PT, R14, R7, PT ;  /* 0x000000070e00720c */ /* 0x000fc60003f04070 */
[----:B------:R-:W-:-:S04]  /*03c0*/  IMAD.HI.U32 R3, R3, R10, RZ ;  /* 0x0000000a03037227 */ /* 0x000fc800078e00ff */
[----:B------:R-:W-:Y:S01]  /*03d0*/  IMAD R10, R3, R11, R10 ;  /* 0x0000000b030a7224 */ /* 0x000fe200078e020a */
[----:B--2---:R-:W2:Y:S05]  /*03e0*/  MUFU.RCP R8, R8 ;  /* 0x0000000800087308 */ /* 0x004eaa0000001000 */
[----:B------:R-:W-:Y:S01]  /*03f0*/  @!P0 IMAD.IADD R7, R7, 0x1, -R14 ;  /* 0x0000000107078824 */ /* 0x000fe200078e0a0e */
[----:B------:R-:W-:-:S04]  /*0400*/  ISETP.GT.U32.AND P2, PT, R14, R10, PT ;  /* 0x0000000a0e00720c */ /* 0x000fc80003f44070 */
[----:B------:R-:W-:Y:S01]  /*0410*/  ISETP.GT.U32.AND P0, PT, R14, R7, PT ;  /* 0x000000070e00720c */ /* 0x000fe20003f04070 */
[----:B--2---:R-:W-:Y:S01]  /*0420*/  VIADD R5, R8, 0xffffffe ;  /* 0x0ffffffe08057836 */ /* 0x004fe20000000000 */
[----:B------:R-:W-:-:S07]  /*0430*/  LOP3.LUT R8, RZ, R6, RZ, 0x33, !PT ;  /* 0x00000006ff087212 */ /* 0x000fce00078e33ff */
[----:B------:R-:W-:Y:S01]  /*0440*/  @!P2 IMAD.IADD R10, R10, 0x1, -R14 ;  /* 0x000000010a0aa824 */ /* 0x000fe200078e0a0e */
[----:B---3--:R-:W-:-:S03]  /*0450*/  SHF.R.U32.HI R12, RZ, 0x2, R2 ;  /* 0x00000002ff0c7819 */ /* 0x008fc60000011602 */
[----:B------:R-:W-:Y:S01]  /*0460*/  @!P0 IMAD.IADD R7, R7, 0x1, -R14 ;  /* 0x0000000107078824 */ /* 0x000fe200078e0a0e */
[----:B------:R-:W-:Y:S01]  /*0470*/  ISETP.NE.AND P0, PT, R6, RZ, PT ;  /* 0x000000ff0600720c */ /* 0x000fe20003f05270 */
[----:B------:R-:W2:Y:S01]  /*0480*/  F2I.FTZ.U32.TRUNC.NTZ R5, R5 ;  /* 0x0000000500057305 */ /* 0x000ea2000021f000 */
[----:B------:R-:W-:Y:S01]  /*0490*/  SGXT.U32 R12, R12, 0x6 ;  /* 0x000000060c0c781a */ /* 0x000fe20000000000 */
[----:B------:R-:W-:Y:S01]  /*04a0*/  @!P1 IMAD.MOV R7, RZ, RZ, -R7 ;  /* 0x000000ffff079224 */ /* 0x000fe200078e0a07 */
[----:B------:R-:W-:Y:S01]  /*04b0*/  ISETP.GE.U32.AND P1, PT, R10, R14, PT ;  /* 0x0000000e0a00720c */ /* 0x000fe20003f26070 */
[----:B------:R-:W-:Y:S01]  /*04c0*/  @!P2 VIADD R3, R3, 0x1 ;  /* 0x000000010303a836 */ /* 0x000fe20000000000 */
[----:B------:R-:W-:Y:S02]  /*04d0*/  LOP3.LUT R6, R9, R6, RZ, 0x3c, !PT ;  /* 0x0000000609067212 */ /* 0x000fe400078e3cff */
[----:B------:R-:W-:Y:S02]  /*04e0*/  SEL R7, R8, R7, !P0 ;  /* 0x0000000708077207 */ /* 0x000fe40004000000 */
[----:B------:R-:W-:-:S02]  /*04f0*/  ISETP.GE.AND P3, PT, R6, RZ, PT ;  /* 0x000000ff0600720c */ /* 0x000fc40003f66270 */
[----:B------:R-:W-:Y:S01]  /*0500*/  LOP3.LUT R6, R12, 0x40, RZ, 0xfc, !PT ;  /* 0x000000400c067812 */ /* 0x000fe200078efcff */
[----:B------:R-:W-:Y:S01]  /*0510*/  IMAD.IADD R7, R4, 0x1, R7 ;  /* 0x0000000104077824 */ /* 0x000fe200078e0207 */
[--C-:B------:R-:W-:Y:S01]  /*0520*/  SHF.R.U32.HI R21, RZ, 0x4, R2.reuse ;  /* 0x00000004ff157819 */ /* 0x100fe20000011602 */
[----:B------:R-:W-:Y:S01]  /*0530*/  IMAD.MOV.U32 R4, RZ, RZ, RZ ;  /* 0x000000ffff047224 */ /* 0x000fe200078e00ff */
[----:B------:R-:W-:Y:S01]  /*0540*/  SHF.R.U32.HI R22, RZ, 0x5, R2 ;  /* 0x00000005ff167819 */ /* 0x000fe20000011602 */
[----:B------:R-:W-:Y:S01]  /*0550*/  IMAD.SHL.U32 R7, R7, 0x40, RZ ;  /* 0x0000004007077824 */ /* 0x000fe200078e00ff */
[----:B------:R-:W-:Y:S01]  /*0560*/  SGXT.U32 R21, R21, 0x1 ;  /* 0x000000011515781a */ /* 0x000fe20000000000 */
[----:B--2---:R-:W-:Y:S02]  /*0570*/  IMAD.MOV R11, RZ, RZ, -R5 ;  /* 0x000000ffff0b7224 */ /* 0x004fe400078e0a05 */
[----:B------:R-:W-:Y:S01]  /*0580*/  @P1 VIADD R3, R3, 0x1 ;  /* 0x0000000103031836 */ /* 0x000fe20000000000 */
[----:B------:R-:W-:Y:S01]  /*0590*/  LOP3.LUT R13, R7, R12, RZ, 0xfc, !PT ;  /* 0x0000000c070d7212 */ /* 0x000fe200078efcff */
[----:B------:R-:W-:-:S02]  /*05a0*/  IMAD R11, R11, R16, RZ ;  /* 0x000000100b0b7224 */ /* 0x000fc400078e02ff */
[----:B------:R-:W-:Y:S01]  /*05b0*/  @!P3 IMAD.MOV R3, RZ, RZ, -R3 ;  /* 0x000000ffff03b224 */ /* 0x000fe200078e0a03 */
[----:B------:R-:W-:Y:S01]  /*05c0*/  IABS R10, R13 ;  /* 0x0000000d000a7213 */ /* 0x000fe20000000000 */
[----:B------:R-:W-:Y:S01]  /*05d0*/  IMAD.HI.U32 R4, R5, R11, R4 ;  /* 0x0000000b05047227 */ /* 0x000fe200078e0004 */
[----:B------:R-:W-:Y:S02]  /*05e0*/  ISETP.GE.AND P2, PT, R13, RZ, PT ;  /* 0x000000ff0d00720c */ /* 0x000fe40003f46270 */
[----:B------:R-:W-:Y:S01]  /*05f0*/  SEL R3, R8, R3, !P0 ;  /* 0x0000000308037207 */ /* 0x000fe20004000000 */
[----:B------:R-:W-:Y:S01]  /*0600*/  IMAD.MOV.U32 R5, RZ, RZ, R10 ;  /* 0x000000ffff057224 */ /* 0x000fe200078e000a */
[----:B------:R-:W-:Y:S01]  /*0610*/  ISETP.NE.AND P0, PT, R0, RZ, PT ;  /* 0x000000ff0000720c */ /* 0x000fe20003f05270 */
[----:B------:R-:W2:Y:S02]  /*0620*/  LDC.64 R10, c[0x0][0x210] ;  /* 0x00008400ff0a7b82 */ /* 0x000ea40000000a00 */
[----:B------:R-:W-:-:S04]  /*0630*/  IMAD.HI.U32 R4, R4, R5, RZ ;  /* 0x0000000504047227 */ /* 0x000fc800078e00ff */
[----:B------:R-:W-:Y:S02]  /*0640*/  IMAD.MOV R4, RZ, RZ, -R4 ;  /* 0x000000ffff047224 */ /* 0x000fe400078e0a04 */
[----:B------:R-:W-:Y:S02]  /*0650*/  IMAD.SHL.U32 R3, R3, 0x80, RZ ;  /* 0x0000008003037824 */ /* 0x000fe400078e00ff */
[----:B------:R-:W-:-:S03]  /*0660*/  IMAD R5, R16, R4, R5 ;  /* 0x0000000410057224 */ /* 0x000fc600078e0205 */
[----:B------:R-:W-:Y:S02]  /*0670*/  LOP3.LUT R18, R3, R12, RZ, 0xfc, !PT ;  /* 0x0000000c03127212 */ /* 0x000fe400078efcff */
[----:B------:R-:W-:Y:S02]  /*0680*/  ISETP.GT.U32.AND P1, PT, R16, R5, PT ;  /* 0x000000051000720c */ /* 0x000fe40003f24070 */
[----:B------:R-:W-:Y:S01]  /*0690*/  LOP3.LUT R20, R3, 0x40, R12, 0xfe, !PT ;  /* 0x0000004003147812 */ /* 0x000fe200078efe0c */
[----:B------:R-:W-:-:S04]  /*06a0*/  IMAD.HI R4, R18, 0x2aaaaaab, RZ ;  /* 0x2aaaaaab12047827 */ /* 0x000fc800078e02ff */
[----:B------:R-:W-:Y:S01]  /*06b0*/  IMAD.HI R15, R20, 0x2aaaaaab, RZ ;  /* 0x2aaaaaab140f7827 */ /* 0x000fe200078e02ff */
[----:B------:R-:W-:-:S04]  /*06c0*/  SHF.R.U32.HI R9, RZ, 0x1f, R4 ;  /* 0x0000001fff097819 */ /* 0x000fc80000011604 */
[----:B------:R-:W-:Y:S01]  /*06d0*/  LEA.HI R13, R4, R9, RZ, 0x17 ;  /* 0x00000009040d7211 */ /* 0x000fe200078fb8ff */
[----:B------:R-:W-:Y:S01]  /*06e0*/  @!P1 IMAD.IADD R5, R5, 0x1, -R16 ;  /* 0x0000000105059824 */ /* 0x000fe200078e0a10 */
[----:B------:R-:W3:Y:S01]  /*06f0*/  LDC.64 R8, c[0x0][0x218] ;  /* 0x00008600ff087b82 */ /* 0x000ee20000000a00 */
[----:B------:R-:W-:-:S03]  /*0700*/  IMAD.SHL.U32 R4, R2, 0x8, RZ ;  /* 0x0000000802047824 */ /* 0x000fc600078e00ff */
[----:B------:R-:W-:Y:S02]  /*0710*/  ISETP.GT.U32.AND P1, PT, R16, R5, PT ;  /* 0x000000051000720c */ /* 0x000fe40003f24070 */
[----:B------:R-:W-:-:S05]  /*0720*/  LOP3.LUT R17, R4, 0x18, R2, 0x48, !PT ;  /* 0x0000001804117812 */ /* 0x000fca00078e4802 */
[----:B------:R-:W-:-:S06]  /*0730*/  IMAD R6, R6, 0x20, R17 ;  /* 0x0000002006067824 */ /* 0x000fcc00078e0211 */
[----:B------:R-:W-:Y:S01]  /*0740*/  @!P1 IMAD.IADD R5, R5, 0x1, -R16 ;  /* 0x0000000105059824 */ /* 0x000fe200078e0a10 */
[----:B------:R-:W-:-:S03]  /*0750*/  SHF.R.U32.HI R16, RZ, 0x1f, R15 ;  /* 0x0000001fff107819 */ /* 0x000fc6000001160f */
[----:B------:R-:W-:Y:S01]  /*0760*/  IMAD.MOV.U32 R14, RZ, RZ, R5 ;  /* 0x000000ffff0e7224 */ /* 0x000fe200078e0005 */
[----:B------:R-:W-:Y:S01]  /*0770*/  LEA.HI R15, R15, R16, RZ, 0x17 ;  /* 0x000000100f0f7211 */ /* 0x000fe200078fb8ff */
[----:B------:R-:W-:Y:S01]  /*0780*/  IMAD R16, R13, -0xc00, R18 ;  /* 0xfffff4000d107824 */ /* 0x000fe200078e0212 */
[----:B------:R-:W-:Y:S01]  /*0790*/  LOP3.LUT R13, R4, 0x18, RZ, 0xc0, !PT ;  /* 0x00000018040d7812 */ /* 0x000fe200078ec0ff */
[----:B------:R-:W-:Y:S01]  /*07a0*/  @!P2 IMAD.MOV R14, RZ, RZ, -R14 ;  /* 0x000000ffff0ea224 */ /* 0x000fe200078e0a0e */
[----:B------:R-:W-:Y:S01]  /*07b0*/  @!P0 LOP3.LUT R14, RZ, R0, RZ, 0x33, !PT ;  /* 0x00000000ff0e8212 */ /* 0x000fe200078e33ff */
[----:B------:R-:W-:Y:S01]  /*07c0*/  IMAD R5, R12, 0x20, R17 ;  /* 0x000000200c057824 */ /* 0x000fe200078e0211 */
[----:B------:R-:W-:Y:S01]  /*07d0*/  SHF.R.U32.HI R12, RZ, 0x4, R2 ;  /* 0x00000004ff0c7819 */ /* 0x000fe20000011602 */
[----:B------:R-:W-:Y:S01]  /*07e0*/  IMAD R18, R15, -0xc00, R20 ;  /* 0xfffff4000f127824 */ /* 0x000fe200078e0214 */
[----:B------:R-:W-:Y:S01]  /*07f0*/  LOP3.LUT R20, R22, 0x7fffffc, RZ, 0xc0, !PT ;  /* 0x07fffffc16147812 */ /* 0x000fe200078ec0ff */
[--C-:B------:R-:W-:Y:S01]  /*0800*/  IMAD R15, R14, 0xc00, R13.reuse ;  /* 0x00000c000e0f7824 */ /* 0x100fe200078e020d */
[----:B------:R-:W-:Y:S01]  /*0810*/  SGXT.U32 R12, R12, 0x4 ;  /* 0x000000040c0c781a */ /* 0x000fe20000000000 */
[----:B------:R-:W-:-:S02]  /*0820*/  IMAD R17, R16, 0xc00, R13 ;  /* 0x00000c0010117824 */ /* 0x000fc400078e020d */
[----:B------:R-:W-:Y:S01]  /*0830*/  IMAD R19, R18, 0xc00, R13 ;  /* 0x00000c0012137824 */ /* 0x000fe200078e020d */
[----:B------:R-:W-:Y:S01]  /*0840*/  LOP3.LUT R7, R7, R12, RZ, 0xfc, !PT ;  /* 0x0000000c07077212 */ /* 0x000fe200078efcff */
[----:B--2---:R-:W-:-:S04]  /*0850*/  IMAD.WIDE R10, R15, 0x2, R10 ;  /* 0x000000020f0a7825 */ /* 0x004fc800078e020a */
[--C-:B---3--:R-:W-:Y:S01]  /*0860*/  IMAD.WIDE R12, R17, 0x2, R8.reuse ;  /* 0x00000002110c7825 */ /* 0x108fe200078e0208 */
[----:B------:R-:W-:Y:S02]  /*0870*/  LEA R17, R6, UR6, 0x1 ;  /* 0x0000000606117c11 */ /* 0x000fe4000f8e08ff */
[----:B------:R-:W-:Y:S01]  /*0880*/  IADD3 R57, P0, R10, 0xc0, RZ ;  /* 0x000000c00a397810 */ /* 0x000fe20007f1e0ff */
[----:B------:R-:W-:Y:S01]  /*0890*/  IMAD.WIDE R14, R19, 0x2, R8 ;  /* 0x00000002130e7825 */ /* 0x000fe200078e0208 */
[----:B------:R-:W-:Y:S02]  /*08a0*/  LEA R8, R5, UR6, 0x1 ;  /* 0x0000000605087c11 */ /* 0x000fe4000f8e08ff */
[----:B------:R-:W-:Y:S01]  /*08b0*/  IADD3 R23, P1, R12, 0xc0, RZ ;  /* 0x000000c00c177810 */ /* 0x000fe20007f3e0ff */
[----:B------:R-:W-:Y:S01]  /*08c0*/  IMAD.X R60, RZ, RZ, R11, P0 ;  /* 0x000000ffff3c7224 */ /* 0x000fe200000e060b */
[----:B------:R-:W-:Y:S01]  /*08d0*/  IADD3 R56, P0, R14, 0xc0, RZ ;  /* 0x000000c00e387810 */ /* 0x000fe20007f1e0ff */
[----:B------:R-:W-:Y:S01]  /*08e0*/  @!PT LDS RZ, [RZ] ;  /* 0x00000000fffff984 */ /* 0x000fe20000000800 */
[----:B------:R-:W-:Y:S01]  /*08f0*/  @!PT LDS RZ, [RZ] ;  /* 0x00000000fffff984 */ /* 0x000fe20000000800 */
[----:B------:R-:W-:Y:S01]  /*0900*/  @!PT LDS RZ, [RZ] ;  /* 0x00000000fffff984 */ /* 0x000fe20000000800 */
[----:B------:R-:W-:Y:S01]  /*0910*/  LDGSTS.E.BYPASS.128 [R8], desc[UR20][R10.64] ;  /* 0x000000000a087fae */ /* 0x000fe2000b901c54 */
[----:B------:R-:W-:-:S02]  /*0920*/  IMAD.MOV.U32 R9, RZ, RZ, -0x20 ;  /* 0xffffffe0ff097424 */ /* 0x000fc400078e00ff */
[----:B------:R-:W-:Y:S01]  /*0930*/  IMAD.X R58, RZ, RZ, R13, P1 ;  /* 0x000000ffff3a7224 */ /* 0x000fe200008e060d */
[----:B------:R-:W0:Y:S01]  /*0940*/  LDGDEPBAR ;  /* 0x00000000000079af */ /* 0x000e220000000000 */
[----:B------:R-:W-:-:S03]  /*0950*/  IMAD.X R61, RZ, RZ, R15, P0 ;  /* 0x000000ffff3d7224 */ /* 0x000fc600000e060f */
[----:B------:R-:W-:Y:S04]  /*0960*/  LDGSTS.E.BYPASS.128 [R8+0x4000], desc[UR20][R12.64] ;  /* 0x040000000c087fae */ /* 0x000fe8000b901c54 */
[----:B------:R-:W-:Y:S04]  /*0970*/  LDGSTS.E.BYPASS.128 [R17+0x4000], desc[UR20][R14.64] ;  /* 0x040000000e117fae */ /* 0x000fe8000b901c54 */
[----:B------:R-:W0:Y:S01]  /*0980*/  LDGDEPBAR ;  /* 0x00000000000079af */ /* 0x000e220000000000 */
[----:B------:R-:W-:Y:S06]  /*0990*/  BAR.SYNC.DEFER_BLOCKING 0x0 ;  /* 0x0000000000007b1d */ /* 0x000fec0000010000 */
[----:B------:R-:W-:Y:S01]  /*09a0*/  @!PT LDS RZ, [RZ] ;  /* 0x00000000fffff984 */ /* 0x000fe20000000800 */
[----:B------:R-:W-:Y:S01]  /*09b0*/  @!PT LDS RZ, [RZ] ;  /* 0x00000000fffff984 */ /* 0x000fe20000000800 */
[----:B------:R-:W-:Y:S01]  /*09c0*/  @!PT LDS RZ, [RZ] ;  /* 0x00000000fffff984 */ /* 0x000fe20000000800 */
[----:B------:R-:W-:Y:S04]  /*09d0*/  LDGSTS.E.BYPASS.128 [R8+0x1000], desc[UR20][R10.64+0x40] ;  /* 0x010000400a087fae */ /* 0x000fe8000b901c54 */
[----:B------:R-:W0:Y:S04]  /*09e0*/  LDGDEPBAR ;  /* 0x00000000000079af */ /* 0x000e280000000000 */
[----:B------:R-:W-:Y:S04]  /*09f0*/  LDGSTS.E.BYPASS.128 [R8+0x6000], desc[UR20][R12.64+0x40] ;  /* 0x060000400c087fae */ /* 0x000fe8000b901c54 */
[----:B------:R-:W-:Y:S04]  /*0a00*/  LDGSTS.E.BYPASS.128 [R17+0x6000], desc[UR20][R14.64+0x40] ;  /* 0x060000400e117fae */ /* 0x000fe8000b901c54 */
[----:B------:R-:W0:Y:S01]  /*0a10*/  LDGDEPBAR ;  /* 0x00000000000079af */ /* 0x000e220000000000 */
[----:B------:R-:W-:Y:S06]  /*0a20*/  BAR.SYNC.DEFER_BLOCKING 0x0 ;  /* 0x0000000000007b1d */ /* 0x000fec0000010000 */
[----:B------:R-:W-:Y:S01]  /*0a30*/  @!PT LDS RZ, [RZ] ;  /* 0x00000000fffff984 */ /* 0x000fe20000000800 */
[----:B------:R-:W-:Y:S01]  /*0a40*/  @!PT LDS RZ, [RZ] ;  /* 0x00000000fffff984 */ /* 0x000fe20000000800 */
[----:B------:R-:W-:Y:S01]  /*0a50*/  @!PT LDS RZ, [RZ] ;  /* 0x00000000fffff984 */ /* 0x000fe20000000800 */
[----:B------:R2:W-:Y:S04]  /*0a60*/  LDGSTS.E.BYPASS.128 [R8+0x2000], desc[UR20][R10.64+0x80] ;  /* 0x020000800a087fae */ /* 0x0005e8000b901c54 */
[----:B------:R-:W0:Y:S04]  /*0a70*/  LDGDEPBAR ;  /* 0x00000000000079af */ /* 0x000e280000000000 */
[----:B------:R3:W-:Y:S04]  /*0a80*/  LDGSTS.E.BYPASS.128 [R8+0x8000], desc[UR20][R12.64+0x80] ;  /* 0x080000800c087fae */ /* 0x0007e8000b901c54 */
[----:B------:R4:W-:Y:S01]  /*0a90*/  LDGSTS.E.BYPASS.128 [R17+0x8000], desc[UR20][R14.64+0x80] ;  /* 0x080000800e117fae */ /* 0x0009e2000b901c54 */
[----:B--2---:R-:W-:-:S03]  /*0aa0*/  IMAD.SHL.U32 R10, R2, 0x2, RZ ;  /* 0x00000002020a7824 */ /* 0x004fc600078e00ff */
[----:B------:R-:W0:Y:S02]  /*0ab0*/  LDGDEPBAR ;  /* 0x00000000000079af */ /* 0x000e240000000000 */
[----:B---3--:R-:W-:-:S04]  /*0ac0*/  LOP3.LUT R12, R10, 0x100, RZ, 0xc0, !PT ;  /* 0x000001000a0c7812 */ /* 0x008fc800078ec0ff */
[C---:B------:R-:W-:Y:S02]  /*0ad0*/  LOP3.LUT R10, R12.reuse, 0x2000000, RZ, 0xfc, !PT ;  /* 0x020000000c0a7812 */ /* 0x040fe400078efcff */
[----:B----4-:R-:W-:-:S07]  /*0ae0*/  LOP3.LUT R12, R12, 0x2000002, RZ, 0xfc, !PT ;  /* 0x020000020c0c7812 */ /* 0x010fce00078efcff */
.L_x_0:
[----:B------:R-:W-:Y:S01]  /*0af0*/  UIADD3 UR4, UR4, 0x1, URZ ;  /* 0x0000000104047890 */ /* 0x000fe2000fffe03f */
[----:B------:R-:W2:Y:S01]  /*0b00*/  SHFL.IDX PT, R11, R20, RZ, 0x1f ;  /* 0x00001fff140b7589 */ /* 0x000ea200000e0000 */
[----:B------:R-:W-:Y:S01]  /*0b10*/  IMAD.MOV.U32 R13, RZ, RZ, R10 ;  /* 0x000000ffff0d7224 */ /* 0x000fe200078e000a */
[----:B------:R-:W-:Y:S01]  /*0b20*/  UMOV UR5, URZ ;  /* 0x0000003f00057c82 */ /* 0x000fe20008000000 */
[----:B------:R-:W-:Y:S01]  /*0b30*/  UISETP.GE.AND UP0, UPT, UR4, 0x4, UPT ;  /* 0x000000040400788c */ /* 0x000fe2000bf06270 */
[----:B------:R-:W-:-:S04]  /*0b40*/  DEPBAR.LE SB0, 0x4 ;  /* 0x000081000000791a */ /* 0x000fc80000000000 */
[----:B------:R-:W-:Y:S01]  /*0b50*/  USEL UR16, UR4, URZ, !UP0 ;  /* 0x0000003f04107287 */ /* 0x000fe2000c000000 */
[----:B------:R-:W-:Y:S01]  /*0b60*/  BAR.SYNC.DEFER_BLOCKING 0x0 ;  /* 0x0000000000007b1d */ /* 0x000fe20000010000 */
[----:B------:R-:W-:Y:S02]  /*0b70*/  VIADD R59, R59, 0x1 ;  /* 0x000000013b3b7836 */ /* 0x000fe40000000000 */
[----:B------:R-:W-:Y:S01]  /*0b80*/  ULEA UR4, UR16, UR22, 0xd ;  /* 0x0000001610047291 */ /* 0x000fe2000f8e683f */
[----:B------:R-:W-:Y:S02]  /*0b90*/  IMAD.MOV.U32 R16, RZ, RZ, R23 ;  /* 0x000000ffff107224 */ /* 0x000fe400078e0017 */
[----:B------:R-:W-:Y:S01]  /*0ba0*/  ISETP.GE.AND P1, PT, R59, 0x4, PT ;  /* 0x000000043b00780c */ /* 0x000fe20003f26270 */
[----:B------:R-:W-:-:S03]  /*0bb0*/  USHF.R.U32.HI UR4, URZ, 0x4, UR4 ;  /* 0x000000043f047899 */ /* 0x000fc60008011604 */
[----:B------:R-:W-:Y:S01]  /*0bc0*/  SEL R59, R59, RZ, !P1 ;  /* 0x000000ff3b3b7207 */ /* 0x000fe20004800000 */
[----:B------:R-:W-:-:S03]  /*0bd0*/  ULOP3.LUT UR4, UR4, 0x3fff, URZ, 0xc0, !UPT ;  /* 0x00003fff04047892 */ /* 0x000fc6000f8ec03f */
[C---:B------:R-:W-:Y:S01]  /*0be0*/  LEA R18, R59.reuse, UR22, 0xd ;  /* 0x000000163b127c11 */ /* 0x040fe2000f8e68ff */
[----:B------:R-:W-:Y:S01]  /*0bf0*/  IMAD R17, R59, 0x1000, R8 ;  /* 0x000010003b117824 */ /* 0x000fe200078e0208 */
[----:B--2---:R-:W-:Y:S01]  /*0c00*/  R2UR UR8, R11 ;  /* 0x000000000b0872ca */ /* 0x004fe200000e0000 */
[----:B------:R-:W-:Y:S01]  /*0c10*/  IMAD.MOV.U32 R11, RZ, RZ, -0x7fffffe0 ;  /* 0x80000020ff0b7424 */ /* 0x000fe200078e00ff */
[----:B------:R-:W-:Y:S01]  /*0c20*/  UMOV UR7, UR4 ;  /* 0x0000000400077c82 */ /* 0x000fe20008000000 */
[--C-:B------:R-:W-:Y:S01]  /*0c30*/  IMAD R19, R5, 0x2, R18.reuse ;  /* 0x0000000205137824 */ /* 0x100fe200078e0212 */
[----:B------:R-:W-:Y:S01]  /*0c40*/  IADD3 R14, P0, R13, UR7, RZ ;  /* 0x000000070d0e7c10 */ /* 0x000fe2000ff1e0ff */
[----:B------:R-:W-:Y:S01]  /*0c50*/  IMAD.MOV.U32 R13, RZ, RZ, R11 ;  /* 0x000000ffff0d7224 */ /* 0x000fe200078e000b */
[----:B------:R-:W-:Y:S01]  /*0c60*/  UMOV UR7, UR5 ;  /* 0x0000000500077c82 */ /* 0x000fe20008000000 */
[----:B------:R-:W-:Y:S01]  /*0c70*/  IMAD R23, R6, 0x2, R18 ;  /* 0x0000000206177824 */ /* 0x000fe200078e0212 */
[----:B------:R-:W-:Y:S01]  /*0c80*/  R2UR UR10, R14 ;  /* 0x000000000e0a72ca */ /* 0x000fe200000e0000 */
[----:B------:R-:W-:Y:S01]  /*0c90*/  WARPGROUP.ARRIVE ;  /* 0x00000000000079c5 */ /* 0x000fe20000000000 */
[----:B------:R-:W-:Y:S01]  /*0ca0*/  IADD3.X R15, R13, UR7, RZ, P0, !PT ;  /* 0x000000070d0f7c10 */ /* 0x000fe200087fe4ff */
[----:B------:R-:W-:Y:S01]  /*0cb0*/  ULEA UR7, UR16, UR6, 0xc ;  /* 0x0000000610077291 */ /* 0x000fe2000f8e603f */
[----:B------:R-:W-:Y:S01]  /*0cc0*/  IMAD.MOV.U32 R13, RZ, RZ, -0x7fffffe0 ;  /* 0x80000020ff0d7424 */ /* 0x000fe200078e00ff */
[----:B------:R-:W-:Y:S01]  /*0cd0*/  USHF.L.U32 UR8, UR8, 0x6, URZ ;  /* 0x0000000608087899 */ /* 0x000fe2000800063f */
[----:B------:R-:W-:Y:S01]  /*0ce0*/  R2UR UR11, R15 ;  /* 0x000000000f0b72ca */ /* 0x000fe200000e0000 */
[----:B------:R-:W-:Y:S01]  /*0cf0*/  USHF.R.U32.HI UR9, URZ, 0x4, UR7 ;  /* 0x000000043f097899 */ /* 0x000fe20008011607 */
[----:B------:R-:W-:Y:S01]  /*0d00*/  IMAD.MOV.U32 R14, RZ, RZ, R12 ;  /* 0x000000ffff0e7224 */ /* 0x000fe200078e000c */
[----:B------:R-:W-:Y:S01]  /*0d10*/  ULOP3.LUT UR7, UR8, 0xc0, URZ, 0xc0, !UPT ;  /* 0x000000c008077892 */ /* 0x000fe2000f8ec03f */
[----:B------:R-:W-:Y:S01]  /*0d20*/  IMAD.MOV.U32 R15, RZ, RZ, R13 ;  /* 0x000000ffff0f7224 */ /* 0x000fe200078e000d */
[----:B------:R-:W-:Y:S01]  /*0d30*/  ULOP3.LUT UR9, UR9, 0x3fff, URZ, 0xc0, !UPT ;  /* 0x00003fff09097892 */ /* 0x000fe2000f8ec03f */
[----:B------:R-:W-:Y:S01]  /*0d40*/  IMAD.MOV.U32 R18, RZ, RZ, R56 ;  /* 0x000000ffff127224 */ /* 0x000fe200078e0038 */
[----:B------:R-:W-:Y:S01]  /*0d50*/  UIADD3 UR16, UR16, 0x1, URZ ;  /* 0x0000000110107890 */ /* 0x000fe2000fffe03f */
[----:B------:R-:W-:Y:S01]  /*0d60*/  VIADD R56, R9, 0x40 ;  /* 0x0000004009387836 */ /* 0x000fe20000000000 */
[----:B------:R-:W-:-:S04]  /*0d70*/  UIADD3 UR12, UP0, UR7, UR9, URZ ;  /* 0x00000009070c7290 */ /* 0x000fc8000ff1e03f */
[----:B------:R-:W-:Y:S02]  /*0d80*/  UIADD3.X UR13, URZ, URZ, URZ, UP0, !UPT ;  /* 0x0000003f3f0d7290 */ /* 0x000fe400087fe43f */
[----:B------:R-:W-:Y:S02]  /*0d90*/  ULOP3.LUT UR8, UR12, 0x1000000, URZ, 0xfc, !UPT ;  /* 0x010000000c087892 */ /* 0x000fe4000f8efc3f */
[----:B------:R-:W-:Y:S02]  /*0da0*/  ULOP3.LUT UR9, UR13, 0x80000020, URZ, 0xfc, !UPT ;  /* 0x800000200d097892 */ /* 0x000fe4000f8efc3f */
[----:B------:R-:W-:-:S07]  /*0db0*/  UISETP.GE.AND UP0, UPT, UR16, 0x4, UPT ;  /* 0x000000041000788c */ /* 0x000fce000bf06270 */
[----:B------:R-:W-:Y:S01]  /*0dc0*/  HGMMA.64x64x16.F32.BF16 R24, gdesc[UR8], R24 ;  /* 0x00e00000081879f0 */ /* 0x000fe20008701818 */
[----:B------:R-:W-:Y:S01]  /*0dd0*/  UMOV UR8, UR4 ;  /* 0x0000000400087c82 */ /* 0x000fe20008000000 */
[----:B------:R-:W-:Y:S01]  /*0de0*/  UMOV UR9, 0x80000020 ;  /* 0x8000002000097882 */ /* 0x000fe20000000000 */
[----:B------:R-:W-:Y:S01]  /*0df0*/  IADD3 R14, P0, R14, UR8, RZ ;  /* 0x000000080e0e7c10 */ /* 0x000fe2000ff1e0ff */
[----:B------:R-:W-:Y:S01]  /*0e00*/  UMOV UR8, 0x1000002 ;  /* 0x0100000200087882 */ /* 0x000fe20000000000 */
[----:B------:R-:W-:Y:S02]  /*0e10*/  USEL UR10, UR16, URZ, !UP0 ;  /* 0x0000003f100a7287 */ /* 0x000fe4000c000000 */
[----:B------:R-:W-:Y:S01]  /*0e20*/  IADD3.X R15, R15, UR5, RZ, P0, !PT ;  /* 0x000000050f0f7c10 */ /* 0x000fe200087fe4ff */
[----:B------:R-:W-:Y:S01]  /*0e30*/  UIADD3.64 UR12, UR12, UR8, URZ ;  /* 0x000000080c0c7297 */ /* 0x000fe2000fffe03f */
[----:B------:R-:W-:Y:S01]  /*0e40*/  R2UR UR14, R14 ;  /* 0x000000000e0e72ca */ /* 0x000fe200000e0000 */
[----:B------:R-:W-:Y:S01]  /*0e50*/  ULEA UR4, UR10, UR22, 0xd ;  /* 0x000000160a047291 */ /* 0x000fe2000f8e683f */
[----:B------:R-:W-:Y:S01]  /*0e60*/  R2UR UR15, R15 ;  /* 0x000000000f0f72ca */ /* 0x000fe200000e0000 */
[----:B------:R-:W-:Y:S01]  /*0e70*/  IMAD.MOV.U32 R14, RZ, RZ, R10 ;  /* 0x000000ffff0e7224 */ /* 0x000fe200078e000a */
[----:B------:R-:W-:Y:S01]  /*0e80*/  UMOV UR5, URZ ;  /* 0x0000003f00057c82 */ /* 0x000fe20008000000 */
[----:B------:R-:W-:Y:S01]  /*0e90*/  USHF.R.U32.HI UR4, URZ, 0x4, UR4 ;  /* 0x000000043f047899 */ /* 0x000fe20008011604 */
[----:B------:R-:W-:-:S03]  /*0ea0*/  IMAD.MOV.U32 R15, RZ, RZ, R11 ;  /* 0x000000ffff0f7224 */ /* 0x000fc600078e000b */
[----:B------:R-:W-:-:S07]  /*0eb0*/  ULOP3.LUT UR4, UR4, 0x3fff, URZ, 0xc0, !UPT ;  /* 0x00003fff04047892 */ /* 0x000fce000f8ec03f */
[----:B------:R-:W-:Y:S02]  /*0ec0*/  UMOV UR11, UR4 ;  /* 0x00000004000b7c82 */ /* 0x000fe40008000000 */
[----:B------:R-:W-:Y:S01]  /*0ed0*/  IADD3 R14, P0, R14, UR11, RZ ;  /* 0x0000000b0e0e7c10 */ /* 0x000fe2000ff1e0ff */
[----:B------:R-:W-:-:S03]  /*0ee0*/  UMOV UR11, UR5 ;  /* 0x00000005000b7c82 */ /* 0x000fc60008000000 */
[----:B------:R-:W-:Y:S01]  /*0ef0*/  IADD3.X R15, R15, UR11, RZ, P0, !PT ;  /* 0x0000000b0f0f7c10 */ /* 0x000fe200087fe4ff */
[----:B------:R-:W-:Y:S01]  /*0f00*/  UMOV UR11, UR4 ;  /* 0x00000004000b7c82 */ /* 0x000fe20008000000 */
[----:B------:R-:W-:Y:S02]  /*0f10*/  ULEA UR4, UR10, UR6, 0xc ;  /* 0x000000060a047291 */ /* 0x000fe4000f8e603f */
[----:B------:R-:W-:Y:S02]  /*0f20*/  UIADD3 UR10, UR10, 0x1, URZ ;  /* 0x000000010a0a7890 */ /* 0x000fe4000fffe03f */
[----:B------:R-:W-:-:S04]  /*0f30*/  USHF.R.U32.HI UR4, URZ, 0x4, UR4 ;  /* 0x000000043f047899 */ /* 0x000fc80008011604 */
[----:B------:R-:W-:-:S04]  /*0f40*/  ULOP3.LUT UR4, UR4, 0x3fff, URZ, 0xc0, !UPT ;  /* 0x00003fff04047892 */ /* 0x000fc8000f8ec03f */
[----:B------:R-:W-:-:S04]  /*0f50*/  UIADD3 UR16, UP0, UR7, UR4, URZ ;  /* 0x0000000407107290 */ /* 0x000fc8000ff1e03f */
[----:B------:R-:W-:Y:S02]  /*0f60*/  UIADD3.X UR17, URZ, URZ, URZ, UP0, !UPT ;  /* 0x0000003f3f117290 */ /* 0x000fe400087fe43f */
[----:B------:R-:W-:-:S04]  /*0f70*/  UISETP.GE.AND UP0, UPT, UR10, 0x4, UPT ;  /* 0x000000040a00788c */ /* 0x000fc8000bf06270 */
[----:B------:R-:W-:-:S04]  /*0f80*/  USEL UR10, UR10, URZ, !UP0 ;  /* 0x0000003f0a0a7287 */ /* 0x000fc8000c000000 */
[----:B------:R-:W-:-:S04]  /*0f90*/  ULEA UR4, UR10, UR22, 0xd ;  /* 0x000000160a047291 */ /* 0x000fc8000f8e683f */
[----:B------:R-:W-:-:S04]  /*0fa0*/  USHF.R.U32.HI UR4, URZ, 0x4, UR4 ;  /* 0x000000043f047899 */ /* 0x000fc80008011604 */
[----:B------:R-:W-:Y:S01]  /*0fb0*/  ULOP3.LUT UR4, UR4, 0x3fff, URZ, 0xc0, !UPT ;  /* 0x00003fff04047892 */ /* 0x000fe2000f8ec03f */
[----:B------:R-:W-:Y:S01]  /*0fc0*/  HGMMA.64x64x16.F32.BF16 R24, gdesc[UR12], R24, gsb0 ;  /* 0x00e000000c1879f0 */ /* 0x000fe20008001818 */
[----:B------:R-:W-:Y:S01]  /*0fd0*/  R2UR UR14, R14 ;  /* 0x000000000e0e72ca */ /* 0x000fe200000e0000 */
[----:B------:R-:W-:Y:S01]  /*0fe0*/  IMAD.MOV.U32 R14, RZ, RZ, R12 ;  /* 0x000000ffff0e7224 */ /* 0x000fe200078e000c */
[----:B------:R-:W-:Y:S01]  /*0ff0*/  R2UR UR15, R15 ;  /* 0x000000000f0f72ca */ /* 0x000fe200000e0000 */
[----:B------:R-:W-:Y:S01]  /*1000*/  IMAD.MOV.U32 R15, RZ, RZ, R13 ;  /* 0x000000ffff0f7224 */ /* 0x000fe200078e000d */
[----:B------:R-:W-:Y:S02]  /*1010*/  ULOP3.LUT UR12, UR16, 0x1000000, URZ, 0xfc, !UPT ;  /* 0x01000000100c7892 */ /* 0x000fe4000f8efc3f */
[----:B------:R-:W-:Y:S01]  /*1020*/  IADD3 R14, P0, R14, UR11, RZ ;  /* 0x0000000b0e0e7c10 */ /* 0x000fe2000ff1e0ff */
[----:B------:R-:W-:Y:S02]  /*1030*/  ULOP3.LUT UR13, UR17, 0x80000020, URZ, 0xfc, !UPT ;  /* 0x80000020110d7892 */ /* 0x000fe4000f8efc3f */
[----:B------:R-:W-:Y:S01]  /*1040*/  UIADD3.64 UR16, UR16, UR8, URZ ;  /* 0x0000000810107297 */ /* 0x000fe2000fffe03f */
[----:B------:R-:W-:Y:S01]  /*1050*/  R2UR UR18, R14 ;  /* 0x000000000e1272ca */ /* 0x000fe200000e0000 */
[----:B------:R-:W-:Y:S01]  /*1060*/  VIADD R14, R9, 0x20 ;  /* 0x00000020090e7836 */ /* 0x000fe20000000000 */
[----:B------:R-:W-:Y:S01]  /*1070*/  IADD3.X R15, R15, UR5, RZ, P0, !PT ;  /* 0x000000050f0f7c10 */ /* 0x000fe200087fe4ff */
[----:B------:R-:W-:Y:S01]  /*1080*/  UMOV UR11, UR4 ;  /* 0x00000004000b7c82 */ /* 0x000fe20008000000 */
[----:B------:R-:W-:-:S02]  /*1090*/  UMOV UR5, URZ ;  /* 0x0000003f00057c82 */ /* 0x000fc40008000000 */
[----:B------:R-:W-:Y:S01]  /*10a0*/  ISETP.GE.U32.AND P0, PT, R14, 0xba0, PT ;  /* 0x00000ba00e00780c */ /* 0x000fe20003f06070 */
[----:B------:R-:W-:Y:S01]  /*10b0*/  IMAD.MOV.U32 R14, RZ, RZ, R57 ;  /* 0x000000ffff0e7224 */ /* 0x000fe200078e0039 */
[----:B------:R-:W-:Y:S01]  /*10c0*/  R2UR UR19, R15 ;  /* 0x000000000f1372ca */ /* 0x000fe200000e0000 */
[----:B------:R-:W-:Y:S01]  /*10d0*/  IMAD.MOV.U32 R15, RZ, RZ, R60 ;  /* 0x000000ffff0f7224 */ /* 0x000fe200078e003c */
[----:B------:R-:W-:Y:S02]  /*10e0*/  WARPGROUP.DEPBAR.LE gsb0, 0x1 ;  /* 0x00008000000079c5 */ /* 0x000fe40000010100 */
[----:B------:R-:W-:Y:S07]  /*10f0*/  BAR.SYNC.DEFER_BLOCKING 0x0 ;  /* 0x0000000000007b1d */ /* 0x000fee0000010000 */
[----:B------:R-:W-:Y:S01]  /*1100*/  @!PT LDS RZ, [RZ] ;  /* 0x00000000fffff984 */ /* 0x000fe20000000800 */
[----:B------:R-:W-:Y:S01]  /*1110*/  @!PT LDS RZ, [RZ] ;  /* 0x00000000fffff984 */ /* 0x000fe20000000800 */
[----:B------:R-:W-:Y:S01]  /*1120*/  @!PT LDS RZ, [RZ] ;  /* 0x00000000fffff984 */ /* 0x000fe20000000800 */
[----:B------:R2:W-:Y:S04]  /*1130*/  LDGSTS.E.BYPASS.128 [R17], desc[UR20][R14.64], !P0 ;  /* 0x000000000e117fae */ /* 0x0005e8000c101c54 */
[----:B------:R-:W0:Y:S01]  /*1140*/  LDGDEPBAR ;  /* 0x00000000000079af */ /* 0x000e220000000000 */
[----:B--2---:R-:W-:-:S05]  /*1150*/  IMAD.MOV.U32 R17, RZ, RZ, R58 ;  /* 0x000000ffff117224 */ /* 0x004fca00078e003a */
[----:B------:R2:W-:Y:S02]  /*1160*/  LDGSTS.E.BYPASS.128 [R19], desc[UR20][R16.64], !P0 ;  /* 0x0000000010137fae */ /* 0x0005e4000c101c54 */
[----:B--2---:R-:W-:-:S05]  /*1170*/  IMAD.MOV.U32 R19, RZ, RZ, R61 ;  /* 0x000000ffff137224 */ /* 0x004fca00078e003d */
[----:B------:R2:W-:Y:S01]  /*1180*/  LDGSTS.E.BYPASS.128 [R23], desc[UR20][R18.64], !P0 ;  /* 0x0000000012177fae */ /* 0x0005e2000c101c54 */
[----:B------:R-:W-:-:S03]  /*1190*/  ISETP.GE.U32.AND P0, PT, R56, 0xba0, PT ;  /* 0x00000ba03800780c */ /* 0x000fc60003f06070 */
[----:B------:R-:W0:Y:S01]  /*11a0*/  LDGDEPBAR ;  /* 0x00000000000079af */ /* 0x000e220000000000 */
[----:B--2---:R-:W-:-:S05]  /*11b0*/  VIADD R23, R59, 0x1 ;  /* 0x000000013b177836 */ /* 0x004fca0000000000 */
[----:B------:R-:W-:-:S04]  /*11c0*/  ISETP.GE.AND P1, PT, R23, 0x4, PT ;  /* 0x000000041700780c */ /* 0x000fc80003f26270 */
[----:B------:R-:W-:-:S04]  /*11d0*/  SEL R23, R23, RZ, !P1 ;  /* 0x000000ff17177207 */ /* 0x000fc80004800000 */
[C---:B------:R-:W-:Y:S01]  /*11e0*/  LEA R56, R23.reuse, UR22, 0xd ;  /* 0x0000001617387c11 */ /* 0x040fe2000f8e68ff */
[----:B------:R-:W-:Y:S01]  /*11f0*/  IMAD R57, R23, 0x1000, R8 ;  /* 0x0000100017397824 */ /* 0x000fe200078e0208 */
[----:B------:R-:W-:-:S04]  /*1200*/  DEPBAR.LE SB0, 0x4 ;  /* 0x000081000000791a */ /* 0x000fc80000000000 */
[----:B------:R-:W-:Y:S01]  /*1210*/  BAR.SYNC.DEFER_BLOCKING 0x0 ;  /* 0x0000000000007b1d */ /* 0x000fe20000010000 */
[--C-:B------:R-:W-:Y:S02]  /*1220*/  IMAD R59, R5, 0x2, R56.reuse ;  /* 0x00000002053b7824 */ /* 0x100fe400078e0238 */
[----:B------:R-:W-:Y:S02]  /*1230*/  IMAD R61, R6, 0x2, R56 ;  /* 0x00000002063d7824 */ /* 0x000fe400078e0238 */
[----:B------:R-:W-:Y:S02]  /*1240*/  IMAD.MOV.U32 R56, RZ, RZ, R10 ;  /* 0x000000ffff387224 */ /* 0x000fe400078e000a */
[----:B------:R-:W-:-:S05]  /*1250*/  VIADD R23, R23, 0x1 ;  /* 0x0000000117177836 */ /* 0x000fca0000000000 */
[----:B------:R-:W-:-:S04]  /*1260*/  ISETP.GE.AND P1, PT, R23, 0x4, PT ;  /* 0x000000041700780c */ /* 0x000fc80003f26270 */
[----:B------:R-:W-:Y:S01]  /*1270*/  SEL R23, R23, RZ, !P1 ;  /* 0x000000ff17177207 */ /* 0x000fe20004800000 */
[----:B------:R-:W-:-:S06]  /*1280*/  WARPGROUP.ARRIVE ;  /* 0x00000000000079c5 */ /* 0x000fcc0000000000 */
[----:B------:R-:W-:Y:S04]  /*1290*/  HGMMA.64x64x16.F32.BF16 R24, gdesc[UR12], R24 ;  /* 0x00e000000c1879f0 */ /* 0x000fe80008701818 */
[----:B------:R-:W-:Y:S03]  /*12a0*/  HGMMA.64x64x16.F32.BF16 R24, gdesc[UR16], R24, gsb0 ;  /* 0x00e00000101879f0 */ /* 0x000fe60008001818 */
[----:B------:R-:W-:Y:S02]  /*12b0*/  WARPGROUP.DEPBAR.LE gsb0, 0x1 ;  /* 0x00008000000079c5 */ /* 0x000fe40000010100 */
[----:B------:R-:W-:Y:S06]  /*12c0*/  BAR.SYNC.DEFER_BLOCKING 0x0 ;  /* 0x0000000000007b1d */ /* 0x000fec0000010000 */
[----:B------:R-:W-:Y:S01]  /*12d0*/  @!PT LDS RZ, [RZ] ;  /* 0x00000000fffff984 */ /* 0x000fe20000000800 */
[----:B------:R-:W-:Y:S01]  /*12e0*/  @!PT LDS RZ, [RZ] ;  /* 0x00000000fffff984 */ /* 0x000fe20000000800 */
[----:B------:R-:W-:Y:S01]  /*12f0*/  @!PT LDS RZ, [RZ] ;  /* 0x00000000fffff984 */ /* 0x000fe20000000800 */
[----:B------:R2:W-:Y:S04]  /*1300*/  LDGSTS.E.BYPASS.128 [R57], desc[UR20][R14.64+0x40], !P0 ;  /* 0x000000400e397fae */ /* 0x0005e8000c101c54 */
[----:B------:R-:W0:Y:S04]  /*1310*/  LDGDEPBAR ;  /* 0x00000000000079af */ /* 0x000e280000000000 */
[----:B------:R3:W-:Y:S04]  /*1320*/  LDGSTS.E.BYPASS.128 [R59], desc[UR20][R16.64+0x40], !P0 ;  /* 0x00000040103b7fae */ /* 0x0007e8000c101c54 */
[----:B------:R4:W-:Y:S01]  /*1330*/  LDGSTS.E.BYPASS.128 [R61], desc[UR20][R18.64+0x40], !P0 ;  /* 0x00000040123d7fae */ /* 0x0009e2000c101c54 */
[----:B--2---:R-:W-:Y:S01]  /*1340*/  IMAD.MOV.U32 R57, RZ, RZ, R11 ;  /* 0x000000ffff397224 */ /* 0x004fe200078e000b */
[----:B------:R-:W-:Y:S01]  /*1350*/  IADD3 R56, P0, R56, UR11, RZ ;  /* 0x0000000b38387c10 */ /* 0x000fe2000ff1e0ff */
[----:B------:R-:W-:Y:S01]  /*1360*/  UMOV UR11, UR5 ;  /* 0x00000005000b7c82 */ /* 0x000fe20008000000 */
[----:B------:R-:W0:Y:S02]  /*1370*/  LDGDEPBAR ;  /* 0x00000000000079af */ /* 0x000e240000000000 */
[----:B------:R-:W-:Y:S01]  /*1380*/  IADD3.X R57, R57, UR11, RZ, P0, !PT ;  /* 0x0000000b39397c10 */ /* 0x000fe200087fe4ff */
[----:B------:R-:W-:Y:S01]  /*1390*/  UMOV UR11, UR4 ;  /* 0x00000004000b7c82 */ /* 0x000fe20008000000 */
[----:B------:R-:W-:Y:S01]  /*13a0*/  ULEA UR4, UR10, UR6, 0xc ;  /* 0x000000060a047291 */ /* 0x000fe2000f8e603f */
[----:B------:R-:W-:Y:S01]  /*13b0*/  R2UR UR14, R56 ;  /* 0x00000000380e72ca */ /* 0x000fe200000e0000 */
[----:B------:R-:W-:Y:S01]  /*13c0*/  IMAD.MOV.U32 R56, RZ, RZ, R12 ;  /* 0x000000ffff387224 */ /* 0x000fe200078e000c */
[----:B------:R-:W-:Y:S01]  /*13d0*/  R2UR UR15, R57 ;  /* 0x00000000390f72ca */ /* 0x000fe200000e0000 */
[----:B------:R-:W-:Y:S01]  /*13e0*/  USHF.R.U32.HI UR4, URZ, 0x4, UR4 ;  /* 0x000000043f047899 */ /* 0x000fe20008011604 */
[----:B------:R-:W-:-:S02]  /*13f0*/  IMAD.MOV.U32 R57, RZ, RZ, R13 ;  /* 0x000000ffff397224 */ /* 0x000fc400078e000d */
[----:B------:R-:W-:Y:S01]  /*1400*/  IADD3 R56, P0, R56, UR11, RZ ;  /* 0x0000000b38387c10 */ /* 0x000fe2000ff1e0ff */
[----:B------:R-:W-:-:S03]  /*1410*/  ULOP3.LUT UR4, UR4, 0x3fff, URZ, 0xc0, !UPT ;  /* 0x00003fff04047892 */ /* 0x000fc6000f8ec03f */
[----:B------:R-:W-:Y:S01]  /*1420*/  IADD3.X R57, R57, UR5, RZ, P0, !PT ;  /* 0x0000000539397c10 */ /* 0x000fe200087fe4ff */
[----:B------:R-:W-:Y:S01]  /*1430*/  UIADD3 UR16, UP0, UR7, UR4, URZ ;  /* 0x0000000407107290 */ /* 0x000fe2000ff1e03f */
[----:B------:R-:W-:Y:S01]  /*1440*/  R2UR UR18, R56 ;  /* 0x00000000381272ca */ /* 0x000fe200000e0000 */
[----:B------:R-:W-:Y:S01]  /*1450*/  VIADD R56, R9, 0x60 ;  /* 0x0000006009387836 */ /* 0x000fe20000000000 */
[----:B------:R-:W-:Y:S01]  /*1460*/  R2UR UR19, R57 ;  /* 0x00000000391372ca */ /* 0x000fe200000e0000 */
[----:B------:R-:W-:Y:S01]  /*1470*/  UIADD3.X UR17, URZ, URZ, URZ, UP0, !UPT ;  /* 0x0000003f3f117290 */ /* 0x000fe200087fe43f */
[----:B------:R-:W-:Y:S01]  /*1480*/  IMAD R57, R23, 0x1000, R8 ;  /* 0x0000100017397824 */ /* 0x000fe200078e0208 */
[----:B------:R-:W-:Y:S01]  /*1490*/  ULOP3.LUT UR12, UR16, 0x1000000, URZ, 0xfc, !UPT ;  /* 0x01000000100c7892 */ /* 0x000fe2000f8efc3f */
[----:B------:R-:W-:Y:S01]  /*14a0*/  ISETP.GE.U32.AND P0, PT, R56, 0xba0, PT ;  /* 0x00000ba03800780c */ /* 0x000fe20003f06070 */
[----:B------:R-:W-:-:S04]  /*14b0*/  DEPBAR.LE SB0, 0x4 ;  /* 0x000081000000791a */ /* 0x000fc80000000000 */
[----:B------:R-:W-:Y:S01]  /*14c0*/  BAR.SYNC.DEFER_BLOCKING 0x0 ;  /* 0x0000000000007b1d */ /* 0x000fe20000010000 */
[----:B------:R-:W-:Y:S01]  /*14d0*/  ULOP3.LUT UR13, UR17, 0x80000020, URZ, 0xfc, !UPT ;  /* 0x80000020110d7892 */ /* 0x000fe2000f8efc3f */
[C---:B------:R-:W-:Y:S01]  /*14e0*/  LEA R56, R23.reuse, UR22, 0xd ;  /* 0x0000001617387c11 */ /* 0x040fe2000f8e68ff */
[----:B------:R-:W-:Y:S01]  /*14f0*/  UIADD3.64 UR16, UR16, UR8, URZ ;  /* 0x0000000810107297 */ /* 0x000fe2000fffe03f */
[----:B------:R-:W-:Y:S01]  /*1500*/  VIADD R23, R23, 0x1 ;  /* 0x0000000117177836 */ /* 0x000fe20000000000 */
[----:B------:R-:W-:Y:S01]  /*1510*/  UIADD3 UR4, UR10, 0x1, URZ ;  /* 0x000000010a047890 */ /* 0x000fe2000fffe03f */
[----:B------:R-:W-:Y:S01]  /*1520*/  VIADD R9, R9, 0x80 ;  /* 0x0000008009097836 */ /* 0x000fe20000000000 */
[----:B------:R-:W-:Y:S01]  /*1530*/  UMOV UR5, URZ ;  /* 0x0000003f00057c82 */ /* 0x000fe20008000000 */
[--C-:B---3--:R-:W-:Y:S01]  /*1540*/  IMAD R59, R5, 0x2, R56.reuse ;  /* 0x00000002053b7824 */ /* 0x108fe200078e0238 */
[----:B------:R-:W-:Y:S01]  /*1550*/  UISETP.GE.AND UP0, UPT, UR4, 0x4, UPT ;  /* 0x000000040400788c */ /* 0x000fe2000bf06270 */
[----:B----4-:R-:W-:-:S02]  /*1560*/  IMAD R61, R6, 0x2, R56 ;  /* 0x00000002063d7824 */ /* 0x010fc400078e0238 */
[----:B------:R-:W-:Y:S01]  /*1570*/  IMAD.MOV.U32 R56, RZ, RZ, R10 ;  /* 0x000000ffff387224 */ /* 0x000fe200078e000a */
[----:B------:R-:W-:-:S06]  /*1580*/  WARPGROUP.ARRIVE ;  /* 0x00000000000079c5 */ /* 0x000fcc0000000000 */
[----:B------:R-:W-:Y:S04]  /*1590*/  HGMMA.64x64x16.F32.BF16 R24, gdesc[UR12], R24 ;  /* 0x00e000000c1879f0 */ /* 0x000fe80008701818 */
[----:B------:R-:W-:Y:S01]  /*15a0*/  HGMMA.64x64x16.F32.BF16 R24, gdesc[UR16], R24, gsb0 ;  /* 0x00e00000101879f0 */ /* 0x000fe20008001818 */
[----:B------:R-:W-:-:S04]  /*15b0*/  USEL UR18, UR4, URZ, !UP0 ;  /* 0x0000003f04127287 */ /* 0x000fc8000c000000 */
[----:B------:R-:W-:-:S04]  /*15c0*/  ULEA UR4, UR18, UR22, 0xd ;  /* 0x0000001612047291 */ /* 0x000fc8000f8e683f */
[----:B------:R-:W-:-:S04]  /*15d0*/  USHF.R.U32.HI UR4, URZ, 0x4, UR4 ;  /* 0x000000043f047899 */ /* 0x000fc80008011604 */
[----:B------:R-:W-:-:S07]  /*15e0*/  ULOP3.LUT UR4, UR4, 0x3fff, URZ, 0xc0, !UPT ;  /* 0x00003fff04047892 */ /* 0x000fce000f8ec03f */
[----:B------:R-:W-:Y:S01]  /*15f0*/  UMOV UR10, UR4 ;  /* 0x00000004000a7c82 */ /* 0x000fe20008000000 */
        /* <DEDUP_REMOVED lines=9> */
[----:B------:R-:W-:Y:S01]  /*1690*/  IADD3 R56, P0, R56, UR10, RZ ;  /* 0x0000000a38387c10 */ /* 0x000fe2000ff1e0ff */
[----:B------:R-:W-:-:S02]  /*16a0*/  UMOV UR10, UR5 ;  /* 0x00000005000a7c82 */ /* 0x000fc40008000000 */
[----:B------:R-:W0:Y:S01]  /*16b0*/  LDGDEPBAR ;  /* 0x00000000000079af */ /* 0x000e220000000000 */
[----:B--2---:R-:W-:Y:S01]  /*16c0*/  IADD3.X R57, R11, UR10, RZ, P0, !PT ;  /* 0x0000000a0b397c10 */ /* 0x004fe200087fe4ff */
[----:B------:R-:W-:Y:S01]  /*16d0*/  ULEA UR10, UR18, UR6, 0xc ;  /* 0x00000006120a7291 */ /* 0x000fe2000f8e603f */
[----:B------:R-:W-:Y:S01]  /*16e0*/  R2UR UR14, R56 ;  /* 0x00000000380e72ca */ /* 0x000fe200000e0000 */
[----:B------:R-:W-:Y:S01]  /*16f0*/  IMAD.MOV.U32 R56, RZ, RZ, R12 ;  /* 0x000000ffff387224 */ /* 0x000fe200078e000c */
[----:B------:R-:W-:Y:S01]  /*1700*/  R2UR UR15, R57 ;  /* 0x00000000390f72ca */ /* 0x000fe200000e0000 */
[----:B------:R-:W-:-:S04]  /*1710*/  USHF.R.U32.HI UR10, URZ, 0x4, UR10 ;  /* 0x000000043f0a7899 */ /* 0x000fc8000801160a */
[----:B------:R-:W-:-:S04]  /*1720*/  ULOP3.LUT UR10, UR10, 0x3fff, URZ, 0xc0, !UPT ;  /* 0x00003fff0a0a7892 */ /* 0x000fc8000f8ec03f */
[----:B------:R-:W-:-:S03]  /*1730*/  UIADD3 UR16, UP0, UR7, UR10, URZ ;  /* 0x0000000a07107290 */ /* 0x000fc6000ff1e03f */
[----:B------:R-:W-:Y:S01]  /*1740*/  UMOV UR7, UR4 ;  /* 0x0000000400077c82 */ /* 0x000fe20008000000 */
[----:B------:R-:W-:Y:S01]  /*1750*/  UIADD3.X UR17, URZ, URZ, URZ, UP0, !UPT ;  /* 0x0000003f3f117290 */ /* 0x000fe200087fe43f */
[----:B------:R-:W-:Y:S01]  /*1760*/  IADD3 R56, P0, R56, UR7, RZ ;  /* 0x0000000738387c10 */ /* 0x000fe2000ff1e0ff */
[----:B------:R-:W-:Y:S02]  /*1770*/  ULOP3.LUT UR12, UR16, 0x1000000, URZ, 0xfc, !UPT ;  /* 0x01000000100c7892 */ /* 0x000fe4000f8efc3f */
[----:B------:R-:W-:Y:S01]  /*1780*/  ULOP3.LUT UR13, UR17, 0x80000020, URZ, 0xfc, !UPT ;  /* 0x80000020110d7892 */ /* 0x000fe2000f8efc3f */
[----:B------:R-:W-:Y:S01]  /*1790*/  IADD3.X R57, R13, UR5, RZ, P0, !PT ;  /* 0x000000050d397c10 */ /* 0x000fe200087fe4ff */
[----:B------:R-:W-:-:S04]  /*17a0*/  DEPBAR.LE SB0, 0x4 ;  /* 0x000081000000791a */ /* 0x000fc80000000000 */
[----:B------:R-:W-:Y:S01]  /*17b0*/  BAR.SYNC.DEFER_BLOCKING 0x0 ;  /* 0x0000000000007b1d */ /* 0x000fe20000010000 */
[----:B------:R-:W-:Y:S01]  /*17c0*/  R2UR UR10, R56 ;  /* 0x00000000380a72ca */ /* 0x000fe200000e0000 */
[----:B------:R-:W-:Y:S01]  /*17d0*/  UIADD3.64 UR8, UR16, UR8, URZ ;  /* 0x0000000810087297 */ /* 0x000fe2000fffe03f */
[----:B------:R-:W-:Y:S02]  /*17e0*/  R2UR UR11, R57 ;  /* 0x00000000390b72ca */ /* 0x000fe400000e0000 */
[C---:B------:R-:W-:Y:S01]  /*17f0*/  ISETP.GE.AND P0, PT, R23.reuse, 0x4, PT ;  /* 0x000000041700780c */ /* 0x040fe20003f06270 */
[----:B------:R-:W-:Y:S01]  /*1800*/  UMOV UR4, UR18 ;  /* 0x0000001200047c82 */ /* 0x000fe20008000000 */
[----:B------:R-:W-:Y:S02]  /*1810*/  IADD3 R56, P1, R18, 0x100, RZ ;  /* 0x0000010012387810 */ /* 0x000fe40007f3e0ff */
[----:B---3--:R-:W-:Y:S02]  /*1820*/  SEL R59, R23, RZ, !P0 ;  /* 0x000000ff173b7207 */ /* 0x008fe40004000000 */
[----:B------:R-:W-:Y:S01]  /*1830*/  ISETP.GE.U32.AND P0, PT, R9, 0xba0, PT ;  /* 0x00000ba00900780c */ /* 0x000fe20003f06070 */
[----:B----4-:R-:W-:Y:S01]  /*1840*/  IMAD.X R61, RZ, RZ, R19, P1 ;  /* 0x000000ffff3d7224 */ /* 0x010fe200008e0613 */
[----:B------:R-:W-:-:S02]  /*1850*/  LEA R11, R59, UR22, 0xd ;  /* 0x000000163b0b7c11 */ /* 0x000fc4000f8e68ff */
[----:B------:R-:W-:-:S03]  /*1860*/  IADD3 R57, P3, R14, 0x100, RZ ;  /* 0x000001000e397810 */ /* 0x000fc60007f7e0ff */
[--C-:B------:R-:W-:Y:S02]  /*1870*/  IMAD R13, R5, 0x2, R11.reuse ;  /* 0x00000002050d7824 */ /* 0x100fe400078e020b */
[----:B------:R-:W-:Y:S02]  /*1880*/  IMAD R23, R6, 0x2, R11 ;  /* 0x0000000206177824 */ /* 0x000fe400078e020b */
[----:B------:R-:W-:Y:S01]  /*1890*/  IMAD R11, R59, 0x1000, R8 ;  /* 0x000010003b0b7824 */ /* 0x000fe200078e0208 */
[----:B------:R-:W-:Y:S01]  /*18a0*/  WARPGROUP.ARRIVE ;  /* 0x00000000000079c5 */ /* 0x000fe20000000000 */
[----:B------:R-:W-:-:S05]  /*18b0*/  IMAD.X R60, RZ, RZ, R15, P3 ;  /* 0x000000ffff3c7224 */ /* 0x000fca00018e060f */
[----:B------:R-:W-:Y:S04]  /*18c0*/  HGMMA.64x64x16.F32.BF16 R24, gdesc[UR12], R24 ;  /* 0x00e000000c1879f0 */ /* 0x000fe80008701818 */
[----:B------:R-:W-:Y:S03]  /*18d0*/  HGMMA.64x64x16.F32.BF16 R24, gdesc[UR8], R24, gsb0 ;  /* 0x00e00000081879f0 */ /* 0x000fe60008001818 */
[----:B------:R-:W-:Y:S02]  /*18e0*/  WARPGROUP.DEPBAR.LE gsb0, 0x1 ;  /* 0x00008000000079c5 */ /* 0x000fe40000010100 */
[----:B------:R-:W-:Y:S06]  /*18f0*/  BAR.SYNC.DEFER_BLOCKING 0x0 ;  /* 0x0000000000007b1d */ /* 0x000fec0000010000 */
[----:B------:R-:W-:Y:S01]  /*1900*/  @!PT LDS RZ, [RZ] ;  /* 0x00000000fffff984 */ /* 0x000fe20000000800 */
[----:B------:R-:W-:Y:S01]  /*1910*/  @!PT LDS RZ, [RZ] ;  /* 0x00000000fffff984 */ /* 0x000fe20000000800 */
[----:B------:R-:W-:Y:S01]  /*1920*/  @!PT LDS RZ, [RZ] ;  /* 0x00000000fffff984 */ /* 0x000fe20000000800 */
[----:B------:R-:W-:Y:S04]  /*1930*/  LDGSTS.E.BYPASS.128 [R11], desc[UR20][R14.64+0xc0], !P0 ;  /* 0x000000c00e0b7fae */ /* 0x000fe8000c101c54 */
[----:B------:R-:W0:Y:S04]  /*1940*/  LDGDEPBAR ;  /* 0x00000000000079af */ /* 0x000e280000000000 */
[----:B------:R-:W-:Y:S04]  /*1950*/  LDGSTS.E.BYPASS.128 [R13], desc[UR20][R16.64+0xc0], !P0 ;  /* 0x000000c0100d7fae */ /* 0x000fe8000c101c54 */
[----:B------:R2:W-:Y:S01]  /*1960*/  LDGSTS.E.BYPASS.128 [R23], desc[UR20][R18.64+0xc0], !P0 ;  /* 0x000000c012177fae */ /* 0x0005e2000c101c54 */
[----:B------:R-:W-:-:S03]  /*1970*/  ISETP.GE.U32.AND P0, PT, R9, 0xbe0, PT ;  /* 0x00000be00900780c */ /* 0x000fc60003f06070 */
[----:B------:R-:W0:Y:S01]  /*1980*/  LDGDEPBAR ;  /* 0x00000000000079af */ /* 0x000e220000000000 */
[----:B--2---:R-:W-:-:S05]  /*1990*/  IADD3 R23, P2, R16, 0x100, RZ ;  /* 0x0000010010177810 */ /* 0x004fca0007f5e0ff */
[----:B------:R-:W-:-:S04]  /*19a0*/  IMAD.X R58, RZ, RZ, R17, P2 ;  /* 0x000000ffff3a7224 */ /* 0x000fc800010e0611 */
[----:B------:R-:W-:Y:S05]  /*19b0*/  @!P0 BRA `(.L_x_0) ;  /* 0xfffffff0004c8947 */ /* 0x000fea000383ffff */
[----:B------:R-:W-:Y:S02]  /*19c0*/  WARPGROUP.DEPBAR.LE gsb0, 0x0 ;  /* 0x00008000000079c5 */ /* 0x000fe40000010000 */
[----:B------:R-:W-:-:S04]  /*19d0*/  DEPBAR.LE SB0, 0x0 ;  /* 0x000080000000791a */ /* 0x000fc80000000000 */
[C---:B------:R-:W-:Y:S01]  /*19e0*/  IMAD.SHL.U32 R6, R22.reuse, 0x10, RZ ;  /* 0x0000001016067824 */ /* 0x040fe200078e00ff */
[----:B------:R-:W-:Y:S01]  /*19f0*/  SHF.R.U32.HI R5, RZ, 0x1, R2 ;  /* 0x00000001ff057819 */ /* 0x000fe20000011602 */
[----:B------:R-:W-:Y:S01]  /*1a00*/  IMAD.SHL.U32 R22, R22, 0x2, RZ ;  /* 0x0000000216167824 */ /* 0x000fe200078e00ff */
[----:B------:R-:W-:Y:S02]  /*1a10*/  F2FP.BF16.F32.PACK_AB R24, R25, R24 ;  /* 0x000000181918723e */ /* 0x000fe400000010ff */
[----:B------:R-:W-:Y:S02]  /*1a20*/  LOP3.LUT R9, R6, 0x30, RZ, 0xc0, !PT ;  /* 0x0000003006097812 */ /* 0x000fe400078ec0ff */
[----:B------:R-:W-:Y:S02]  /*1a30*/  LOP3.LUT R6, R5, 0x48, RZ, 0xc0, !PT ;  /* 0x0000004805067812 */ /* 0x000fe400078ec0ff */
[----:B------:R-:W-:Y:S02]  /*1a40*/  LOP3.LUT R9, R9, 0xf, R2, 0xf8, !PT ;  /* 0x0000000f09097812 */ /* 0x000fe400078ef802 */
[----:B------:R-:W-:-:S02]  /*1a50*/  F2FP.BF16.F32.PACK_AB R25, R27, R26 ;  /* 0x0000001a1b19723e */ /* 0x000fc400000010ff */
[----:B------:R-:W-:Y:S01]  /*1a60*/  F2FP.BF16.F32.PACK_AB R32, R33, R32 ;  /* 0x000000202120723e */ /* 0x000fe200000010ff */
[----:B------:R-:W-:Y:S01]  /*1a70*/  IMAD R6, R9, 0x88, R6 ;  /* 0x0000008809067824 */ /* 0x000fe200078e0206 */
[----:B------:R-:W-:Y:S02]  /*1a80*/  F2FP.BF16.F32.PACK_AB R26, R29, R28 ;  /* 0x0000001c1d1a723e */ /* 0x000fe400000010ff */
[----:B------:R-:W-:Y:S02]  /*1a90*/  F2FP.BF16.F32.PACK_AB R27, R31, R30 ;  /* 0x0000001e1f1b723e */ /* 0x000fe400000010ff */
[----:B------:R-:W-:Y:S02]  /*1aa0*/  F2FP.BF16.F32.PACK_AB R33, R35, R34 ;  /* 0x000000222321723e */ /* 0x000fe400000010ff */
[----:B------:R-:W-:Y:S02]  /*1ab0*/  F2FP.BF16.F32.PACK_AB R40, R41, R40 ;  /* 0x000000282928723e */ /* 0x000fe400000010ff */
[----:B------:R-:W-:Y:S01]  /*1ac0*/  LEA R6, R6, UR6, 0x1 ;  /* 0x0000000606067c11 */ /* 0x000fe2000f8e08ff */
[----:B------:R-:W-:Y:S01]  /*1ad0*/  BAR.SYNC.DEFER_BLOCKING 0x0 ;  /* 0x0000000000007b1d */ /* 0x000fe20000010000 */
[----:B------:R-:W-:-:S02]  /*1ae0*/  F2FP.BF16.F32.PACK_AB R34, R37, R36 ;  /* 0x000000242522723e */ /* 0x000fc400000010ff */
[----:B------:R-:W-:Y:S02]  /*1af0*/  F2FP.BF16.F32.PACK_AB R35, R39, R38 ;  /* 0x000000262723723e */ /* 0x000fe400000010ff */
[----:B------:R-:W-:Y:S02]  /*1b00*/  F2FP.BF16.F32.PACK_AB R41, R43, R42 ;  /* 0x0000002a2b29723e */ /* 0x000fe400000010ff */
[----:B------:R-:W-:Y:S02]  /*1b10*/  F2FP.BF16.F32.PACK_AB R48, R49, R48 ;  /* 0x000000303130723e */ /* 0x000fe400000010ff */
[----:B------:R-:W-:Y:S02]  /*1b20*/  F2FP.BF16.F32.PACK_AB R42, R45, R44 ;  /* 0x0000002c2d2a723e */ /* 0x000fe400000010ff */
[----:B------:R-:W-:Y:S02]  /*1b30*/  F2FP.BF16.F32.PACK_AB R43, R47, R46 ;  /* 0x0000002e2f2b723e */ /* 0x000fe400000010ff */
[----:B------:R-:W-:-:S02]  /*1b40*/  F2FP.BF16.F32.PACK_AB R49, R51, R50 ;  /* 0x000000323331723e */ /* 0x000fc400000010ff */
[----:B------:R-:W-:Y:S02]  /*1b50*/  F2FP.BF16.F32.PACK_AB R50, R53, R52 ;  /* 0x000000343532723e */ /* 0x000fe400000010ff */
[----:B------:R-:W-:Y:S02]  /*1b60*/  F2FP.BF16.F32.PACK_AB R51, R55, R54 ;  /* 0x000000363733723e */ /* 0x000fe400000010ff */
[----:B------:R-:W-:Y:S02]  /*1b70*/  LOP3.LUT R21, R21, 0xe, R22, 0xf8, !PT ;  /* 0x0000000e15157812 */ /* 0x000fe400078ef816 */
[----:B------:R-:W-:Y:S02]  /*1b80*/  LOP3.LUT R2, R4, 0x78, RZ, 0xc0, !PT ;  /* 0x0000007804027812 */ /* 0x000fe400078ec0ff */
[----:B------:R-:W-:Y:S01]  /*1b90*/  LOP3.LUT R4, R3, 0x78, R4, 0xf8, !PT ;  /* 0x0000007803047812 */ /* 0x000fe200078ef804 */
[----:B------:R2:W-:Y:S01]  /*1ba0*/  STSM.16.M88.4 [R6], R24 ;  /* 0x0000001806007844 */ /* 0x0005e20000000200 */
[----:B------:R-:W-:Y:S01]  /*1bb0*/  LOP3.LUT R3, R7, 0x10, RZ, 0xfc, !PT ;  /* 0x0000001007037812 */ /* 0x000fe200078efcff */
[----:B------:R-:W-:Y:S01]  /*1bc0*/  IMAD R2, R21, 0x88, R2 ;  /* 0x0000008815027824 */ /* 0x000fe200078e0202 */
[----:B------:R-:W-:Y:S01]  /*1bd0*/  ISETP.GE.AND P0, PT, R4, 0xc00, PT ;  /* 0x00000c000400780c */ /* 0x000fe20003f06270 */
[----:B------:R-:W-:Y:S01]  /*1be0*/  STSM.16.M88.4 [R6+0x20], R32 ;  /* 0x0000202006007844 */ /* 0x000fe20000000200 */
[----:B------:R-:W3:Y:S01]  /*1bf0*/  LDC.64 R20, c[0x0][0x220] ;  /* 0x00008800ff147b82 */ /* 0x000ee20000000a00 */
[C---:B------:R-:W-:Y:S01]  /*1c00*/  LOP3.LUT R5, R7.reuse, 0x20, RZ, 0xfc, !PT ;  /* 0x0000002007057812 */ /* 0x040fe200078efcff */
[----:B------:R-:W-:Y:S01]  /*1c10*/  IMAD R23, R7, 0xc00, R4 ;  /* 0x00000c0007177824 */ /* 0x000fe200078e0204 */
[----:B------:R-:W-:Y:S01]  /*1c20*/  STSM.16.M88.4 [R6+0x40], R40 ;  /* 0x0000402806007844 */ /* 0x000fe20000000200 */
[----:B------:R-:W-:-:S02]  /*1c30*/  LEA R22, R2, UR6, 0x1 ;  /* 0x0000000602167c11 */ /* 0x000fc4000f8e08ff */
[CC--:B------:R-:W-:Y:S01]  /*1c40*/  ISETP.LT.AND P3, PT, R7.reuse, R0.reuse, !P0 ;  /* 0x000000000700720c */ /* 0x0c0fe20004761270 */
[----:B------:R4:W-:Y:S01]  /*1c50*/  STSM.16.M88.4 [R6+0x60], R48 ;  /* 0x0000603006007844 */ /* 0x0009e20000000200 */
[----:B------:R-:W-:Y:S01]  /*1c60*/  LOP3.LUT R7, R7, 0x30, RZ, 0xfc, !PT ;  /* 0x0000003007077812 */ /* 0x000fe200078efcff */
[----:B------:R-:W-:Y:S01]  /*1c70*/  BAR.SYNC.DEFER_BLOCKING 0x0 ;  /* 0x0000000000007b1d */ /* 0x000fe20000010000 */
[-C--:B------:R-:W-:Y:S01]  /*1c80*/  ISETP.LT.AND P2, PT, R3, R0.reuse, !P0 ;  /* 0x000000000300720c */ /* 0x080fe20004741270 */
[----:B--2---:R-:W-:Y:S01]  /*1c90*/  VIADD R25, R23, 0x18000 ;  /* 0x0001800017197836 */ /* 0x004fe20000000000 */
[-C--:B------:R-:W-:Y:S01]  /*1ca0*/  ISETP.LT.AND P1, PT, R5, R0.reuse, !P0 ;  /* 0x000000000500720c */ /* 0x080fe20004721270 */
[----:B------:R-:W-:Y:S01]  /*1cb0*/  VIADD R5, R23, 0xc000 ;  /* 0x0000c00017057836 */ /* 0x000fe20000000000 */
[----:B------:R-:W-:Y:S01]  /*1cc0*/  ISETP.LT.AND P0, PT, R7, R0, !P0 ;  /* 0x000000000700720c */ /* 0x000fe20004701270 */
[----:B---3--:R-:W-:-:S04]  /*1cd0*/  IMAD.WIDE R2, R23, 0x2, R20 ;  /* 0x0000000217027825 */ /* 0x008fc800078e0214 */
[----:B------:R-:W-:-:S04]  /*1ce0*/  IMAD.WIDE R4, R5, 0x2, R20 ;  /* 0x0000000205047825 */ /* 0x000fc800078e0214 */
[----:B----4-:R-:W-:Y:S01]  /*1cf0*/  IMAD.WIDE R6, R25, 0x2, R20 ;  /* 0x0000000219067825 */ /* 0x010fe200078e0214 */
[----:B------:R-:W2:Y:S04]  /*1d00*/  LDS.128 R16, [R22] ;  /* 0x0000000016107984 */ /* 0x000ea80000000c00 */
[----:B------:R-:W3:Y:S04]  /*1d10*/  LDS.128 R12, [R22+0x1100] ;  /* 0x00110000160c7984 */ /* 0x000ee80000000c00 */
[----:B------:R-:W4:Y:S04]  /*1d20*/  LDS.128 R8, [R22+0x2200] ;  /* 0x0022000016087984 */ /* 0x000f280000000c00 */
[----:B--2---:R2:W-:Y:S04]  /*1d30*/  @P3 STG.E.128 desc[UR20][R2.64], R16 ;  /* 0x0000001002003986 */ /* 0x0045e8000c101d14 */
[----:B---3--:R2:W-:Y:S04]  /*1d40*/  @P2 STG.E.128 desc[UR20][R4.64], R12 ;  /* 0x0000000c04002986 */ /* 0x0085e8000c101d14 */
[----:B----4-:R2:W-:Y:S01]  /*1d50*/  @P1 STG.E.128 desc[UR20][R6.64], R8 ;  /* 0x0000000806001986 */ /* 0x0105e2000c101d14 */
[----:B------:R-:W-:Y:S05]  /*1d60*/  @!P0 EXIT ;  /* 0x000000000000894d */ /* 0x000fea0003800000 */
[----:B--2---:R-:W1:Y:S01]  /*1d70*/  LDS.128 R4, [R22+0x3300] ;  /* 0x0033000016047984 */ /* 0x004e620000000c00 */
[----:B------:R-:W-:-:S04]  /*1d80*/  VIADD R23, R23, 0x24000 ;  /* 0x0002400017177836 */ /* 0x000fc80000000000 */
[----:B------:R-:W-:-:S05]  /*1d90*/  IMAD.WIDE R20, R23, 0x2, R20 ;  /* 0x0000000217147825 */ /* 0x000fca00078e0214 */
[----:B-1----:R-:W-:Y:S01]  /*1da0*/  STG.E.128 desc[UR20][R20.64], R4 ;  /* 0x0000000414007986 */ /* 0x002fe2000c101d14 */
[----:B------:R-:W-:Y:S05]  /*1db0*/  EXIT ;  /* 0x000000000000794d */ /* 0x000fea0003800000 */
.L_x_1:
[----:B------:R-:W-:-:S00]  /*1dc0*/  BRA `(.L_x_1) ;  /* 0xfffffffc00fc7947 */ /* 0x000fc0000383ffff */
[----:B------:R-:W-:-:S00]  /*1dd0*/  NOP ;  /* 0x0000000000007918 */ /* 0x000fc00000000000 */
        /* <DEDUP_REMOVED lines=10> */
.L_x_2:


//--------------------- .nv.shared.triton_mm      --------------------------
	.section	.nv.shared.triton_mm,"aw",@nobits
	.sectionflags	@""
	.align	16
	.zero		1024


//--------------------- .nv.constant0.triton_mm   --------------------------
	.section	.nv.constant0.triton_mm,"a",@progbits
	.sectionflags	@""
	.align	4
.nv.constant0.triton_mm:
	.zero		556
